def matmul_kernel(
    a_ptr,
    b_ptr,
    c_ptr,
    M,
    N,
    K,
    stride_am,
    stride_ak,
    stride_bk,
    stride_bn,
    stride_cm,
    stride_cn,
    BLOCK_M: tl.constexpr,
    BLOCK_N: tl.constexpr,
    BLOCK_K: tl.constexpr,
    GROUP_M: tl.constexpr,
):
    pid = tl.program_id(axis=0)
    num_pid_m = tl.cdiv(M, BLOCK_M)
    num_pid_n = tl.cdiv(N, BLOCK_N)
    num_pid_in_group = GROUP_M * num_pid_n
    group_id = pid // num_pid_in_group
    first_pid_m = group_id * GROUP_M
    group_size_m = min(num_pid_m - first_pid_m, GROUP_M)
    pid_m = first_pid_m + ((pid % num_pid_in_group) % group_size_m)
    pid_n = (pid % num_pid_in_group) // group_size_m

    offs_am = (pid_m * BLOCK_M + tl.arange(0, BLOCK_M)) % M
    offs_bn = (pid_n * BLOCK_N + tl.arange(0, BLOCK_N)) % N
    offs_k = tl.arange(0, BLOCK_K)
    a_ptrs = a_ptr + offs_am[:, None] * stride_am + offs_k[None, :] * stride_ak
    b_ptrs = b_ptr + offs_k[:, None] * stride_bk + offs_bn[None, :] * stride_bn

    acc = tl.zeros((BLOCK_M, BLOCK_N), dtype=tl.float32)
    for kk in range(0, tl.cdiv(K, BLOCK_K)):
        a = tl.load(a_ptrs, mask=offs_k[None, :] < K - kk * BLOCK_K, other=0.0)
        b = tl.load(b_ptrs, mask=offs_k[:, None] < K - kk * BLOCK_K, other=0.0)
        acc = tl.dot(a, b, acc)
        a_ptrs += BLOCK_K * stride_ak
        b_ptrs += BLOCK_K * stride_bk

    c = acc.to(c_ptr.dtype.element_ty)
    offs_cm = pid_m * BLOCK_M + tl.arange(0, BLOCK_M)
    offs_cn = pid_n * BLOCK_N + tl.arange(0, BLOCK_N)
    c_ptrs = c_ptr + offs_cm[:, None] * stride_cm + offs_cn[None, :] * stride_cn
    mask = (offs_cm[:, None] < M) & (offs_cn[None, :] < N)
    tl.store(c_ptrs, c, mask=mask)

# config = {"BLOCK_K": 64, "BLOCK_M": 512, "BLOCK_N": 64, "GROUP_M": 8, "arch": "sm_90", "dtype": "bf16", "num_ctas": 4, "num_stages": 3, "num_warps": 4}
# arch = sm_90


// ===== COMPILED SASS (sm_90a) =====

	.target	sm_90a

	.elftype	@"ET_EXEC"


//--------------------- .note.nv.tkinfo           --------------------------
	.section	.note.nv.tkinfo,"",@"SHT_NOTE"
	.sectionflags	@"SHF_NOTE_NV_TKINFO"
	.tkinfo
        /*0018*/ 	.word	0x00000002
        /*0030*/ 	.string	""
        /*0030*/ 	.string	"ptxas"
        /*0030*/ 	.string	"Cuda compilation tools, release 13.0, V13.0.88"
        /*0030*/ 	.string	"Build cuda_13.0.r13.0/compiler.36424714_0"
        /*0030*/ 	.string	"-v  -suppress-debug-info  -lineinfo  -arch sm_90a "



//--------------------- .note.nv.cuinfo           --------------------------
	.section	.note.nv.cuinfo,"",@"SHT_NOTE"
	.sectionflags	@"SHF_NOTE_NV_CUINFO"
        /*0018*/ 	.short	0x0002
        /*001a*/ 	.short	0x005a
        /*001c*/ 	.short	0x0082
	.zero		2


//--------------------- .nv.info                  --------------------------
	.section	.nv.info,"",@"SHT_CUDA_INFO"
	.align	4


	//----- nvinfo : EIATTR_REGCOUNT
	.align		4
        /*0000*/ 	.byte	0x04, 0x2f
        /*0002*/ 	.short	(.L_1 - .L_0)
	.align		4
.L_0:
        /*0004*/ 	.word	index@(matmul_kernel)
        /*0008*/ 	.word	0x000000ff


	//----- nvinfo : EIATTR_FRAME_SIZE
	.align		4
.L_1:
        /*000c*/ 	.byte	0x04, 0x11
        /*000e*/ 	.short	(.L_3 - .L_2)
	.align		4
.L_2:
        /*0010*/ 	.word	index@(matmul_kernel)
        /*0014*/ 	.word	0x00000000


	//----- nvinfo : EIATTR_MIN_STACK_SIZE
	.align		4
.L_3:
        /*0018*/ 	.byte	0x04, 0x12
        /*001a*/ 	.short	(.L_5 - .L_4)
	.align		4
.L_4:
        /*001c*/ 	.word	index@(matmul_kernel)
        /*0020*/ 	.word	0x00000000
.L_5:


//--------------------- .nv.compat                --------------------------
	.section	.nv.compat,"",@"SHT_CUDA_COMPAT_INFO"
	.align	4
        /*0000*/ 	.byte	0x02, 0x09, 0x01, 0x00, 0x02, 0x02, 0x04, 0x00, 0x02, 0x05, 0x05, 0x00, 0x03, 0x07, 0x01, 0x01
        /*0010*/ 	.byte	0x02, 0x03, 0x00, 0x00, 0x02, 0x06, 0x01, 0x00, 0x04, 0x0b, 0x08, 0x00, 0x00, 0x00, 0x00, 0x00
        /*0020*/ 	.byte	0x00, 0x00, 0x00, 0x00


//--------------------- .nv.info.matmul_kernel    --------------------------
	.section	.nv.info.matmul_kernel,"",@"SHT_CUDA_INFO"
	.sectionflags	@""
	.align	4


	//----- nvinfo : EIATTR_CUDA_API_VERSION
	.align		4
        /*0000*/ 	.byte	0x04, 0x37
        /*0002*/ 	.short	(.L_7 - .L_6)
.L_6:
        /*0004*/ 	.word	0x00000082


	//----- nvinfo : EIATTR_KPARAM_INFO
	.align		4
.L_7:
        /*0008*/ 	.byte	0x04, 0x17
        /*000a*/ 	.short	(.L_9 - .L_8)
.L_8:
        /*000c*/ 	.word	0x00000000
        /*0010*/ 	.short	0x000d
        /*0012*/ 	.short	0x0048
        /*0014*/ 	.byte	0x00, 0xf4, 0x21, 0x00


	//----- nvinfo : EIATTR_KPARAM_INFO
	.align		4
.L_9:
        /*0018*/ 	.byte	0x04, 0x17
        /*001a*/ 	.short	(.L_11 - .L_10)
.L_10:
        /*001c*/ 	.word	0x00000000
        /*0020*/ 	.short	0x000c
        /*0022*/ 	.short	0x0040
        /*0024*/ 	.byte	0x00, 0xf4, 0x21, 0x00


	//----- nvinfo : EIATTR_KPARAM_INFO
	.align		4
.L_11:
        /*0028*/ 	.byte	0x04, 0x17
        /*002a*/ 	.short	(.L_13 - .L_12)
.L_12:
        /*002c*/ 	.word	0x00000000
        /*0030*/ 	.short	0x000b
        /*0032*/ 	.short	0x0038
        /*0034*/ 	.byte	0x00, 0xf0, 0x11, 0x00


	//----- nvinfo : EIATTR_KPARAM_INFO
	.align		4
.L_13:
        /*0038*/ 	.byte	0x04, 0x17
        /*003a*/ 	.short	(.L_15 - .L_14)
.L_14:
        /*003c*/ 	.word	0x00000000
        /*0040*/ 	.short	0x000a
        /*0042*/ 	.short	0x0034
        /*0044*/ 	.byte	0x00, 0xf0, 0x11, 0x00


	//----- nvinfo : EIATTR_KPARAM_INFO
	.align		4
.L_15:
        /*0048*/ 	.byte	0x04, 0x17
        /*004a*/ 	.short	(.L_17 - .L_16)
.L_16:
        /*004c*/ 	.word	0x00000000
        /*0050*/ 	.short	0x0009
        /*0052*/ 	.short	0x0030
        /*0054*/ 	.byte	0x00, 0xf0, 0x11, 0x00


	//----- nvinfo : EIATTR_KPARAM_INFO
	.align		4
.L_17:
        /*0058*/ 	.byte	0x04, 0x17
        /*005a*/ 	.short	(.L_19 - .L_18)
.L_18:
        /*005c*/ 	.word	0x00000000
        /*0060*/ 	.short	0x0008
        /*0062*/ 	.short	0x002c
        /*0064*/ 	.byte	0x00, 0xf0, 0x11, 0x00


	//----- nvinfo : EIATTR_KPARAM_INFO
	.align		4
.L_19:
        /*0068*/ 	.byte	0x04, 0x17
        /*006a*/ 	.short	(.L_21 - .L_20)
.L_20:
        /*006c*/ 	.word	0x00000000
        /*0070*/ 	.short	0x0007
        /*0072*/ 	.short	0x0028
        /*0074*/ 	.byte	0x00, 0xf0, 0x11, 0x00


	//----- nvinfo : EIATTR_KPARAM_INFO
	.align		4
.L_21:
        /*0078*/ 	.byte	0x04, 0x17
        /*007a*/ 	.short	(.L_23 - .L_22)
.L_22:
        /*007c*/ 	.word	0x00000000
        /*0080*/ 	.short	0x0006
        /*0082*/ 	.short	0x0024
        /*0084*/ 	.byte	0x00, 0xf0, 0x11, 0x00


	//----- nvinfo : EIATTR_KPARAM_INFO
	.align		4
.L_23:
        /*0088*/ 	.byte	0x04, 0x17
        /*008a*/ 	.short	(.L_25 - .L_24)
.L_24:
        /*008c*/ 	.word	0x00000000
        /*0090*/ 	.short	0x0005
        /*0092*/ 	.short	0x0020
        /*0094*/ 	.byte	0x00, 0xf0, 0x11, 0x00


	//----- nvinfo : EIATTR_KPARAM_INFO
	.align		4
.L_25:
        /*0098*/ 	.byte	0x04, 0x17
        /*009a*/ 	.short	(.L_27 - .L_26)
.L_26:
        /*009c*/ 	.word	0x00000000
        /*00a0*/ 	.short	0x0004
        /*00a2*/ 	.short	0x001c
        /*00a4*/ 	.byte	0x00, 0xf0, 0x11, 0x00


	//----- nvinfo : EIATTR_KPARAM_INFO
	.align		4
.L_27:
        /*00a8*/ 	.byte	0x04, 0x17
        /*00aa*/ 	.short	(.L_29 - .L_28)
.L_28:
        /*00ac*/ 	.word	0x00000000
        /*00b0*/ 	.short	0x0003
        /*00b2*/ 	.short	0x0018
        /*00b4*/ 	.byte	0x00, 0xf0, 0x11, 0x00


	//----- nvinfo : EIATTR_KPARAM_INFO
	.align		4
.L_29:
        /*00b8*/ 	.byte	0x04, 0x17
        /*00ba*/ 	.short	(.L_31 - .L_30)
.L_30:
        /*00bc*/ 	.word	0x00000000
        /*00c0*/ 	.short	0x0002
        /*00c2*/ 	.short	0x0010
        /*00c4*/ 	.byte	0x00, 0xf4, 0x21, 0x00


	//----- nvinfo : EIATTR_KPARAM_INFO
	.align		4
.L_31:
        /*00c8*/ 	.byte	0x04, 0x17
        /*00ca*/ 	.short	(.L_33 - .L_32)
.L_32:
        /*00cc*/ 	.word	0x00000000
        /*00d0*/ 	.short	0x0001
        /*00d2*/ 	.short	0x0008
        /*00d4*/ 	.byte	0x00, 0xf4, 0x21, 0x00


	//----- nvinfo : EIATTR_KPARAM_INFO
	.align		4
.L_33:
        /*00d8*/ 	.byte	0x04, 0x17
        /*00da*/ 	.short	(.L_35 - .L_34)
.L_34:
        /*00dc*/ 	.word	0x00000000
        /*00e0*/ 	.short	0x0000
        /*00e2*/ 	.short	0x0000
        /*00e4*/ 	.byte	0x00, 0xf4, 0x21, 0x00


	//----- nvinfo : EIATTR_EXPLICIT_CLUSTER
	.align		4
.L_35:
        /*00e8*/ 	.byte	0x01, 0x3e
	.zero		2


	//----- nvinfo : EIATTR_CTA_PER_CLUSTER
	.align		4
        /*00ec*/ 	.byte	0x04, 0x3d
        /*00ee*/ 	.short	(.L_37 - .L_36)
.L_36:
        /*00f0*/ 	.word	0x00000004
        /*00f4*/ 	.word	0x00000001
        /*00f8*/ 	.word	0x00000001


	//----- nvinfo : EIATTR_SPARSE_MMA_MASK
	.align		4
.L_37:
        /*00fc*/ 	.byte	0x03, 0x50
        /*00fe*/ 	.short	0x0000


	//----- nvinfo : EIATTR_MAXREG_COUNT
	.align		4
        /*0100*/ 	.byte	0x03, 0x1b
        /*0102*/ 	.short	0x00ff


	//----- nvinfo : EIATTR_NUM_BARRIERS
	.align		4
        /*0104*/ 	.byte	0x02, 0x4c
        /*0106*/ 	.byte	0x01
	.zero		1


	//----- nvinfo : EIATTR_MERCURY_ISA_VERSION
	.align		4
        /*0108*/ 	.byte	0x03, 0x5f
        /*010a*/ 	.short	0x0101


	//----- nvinfo : EIATTR_EXIT_INSTR_OFFSETS
	.align		4
        /*010c*/ 	.byte	0x04, 0x1c
        /*010e*/ 	.short	(.L_39 - .L_38)


	//   ....[0]....
.L_38:
        /*0110*/ 	.word	0x000078a0


	//   ....[1]....
        /*0114*/ 	.word	0x000078d0


	//----- nvinfo : EIATTR_REQNTID
	.align		4
.L_39:
        /*0118*/ 	.byte	0x04, 0x10
        /*011a*/ 	.short	(.L_41 - .L_40)
.L_40:
        /*011c*/ 	.word	0x00000080
        /*0120*/ 	.word	0x00000001
        /*0124*/ 	.word	0x00000001


	//----- nvinfo : EIATTR_CBANK_PARAM_SIZE
	.align		4
.L_41:
        /*0128*/ 	.byte	0x03, 0x19
        /*012a*/ 	.short	0x0050


	//----- nvinfo : EIATTR_PARAM_CBANK
	.align		4
        /*012c*/ 	.byte	0x04, 0x0a
        /*012e*/ 	.short	(.L_43 - .L_42)
	.align		4
.L_42:
        /*0130*/ 	.word	index@(.nv.constant0.matmul_kernel)
        /*0134*/ 	.short	0x0210
        /*0136*/ 	.short	0x0050


	//----- nvinfo : EIATTR_SW_WAR
	.align		4
.L_43:
        /*0138*/ 	.byte	0x04, 0x36
        /*013a*/ 	.short	(.L_45 - .L_44)
.L_44:
        /*013c*/ 	.word	0x00000008
.L_45:


//--------------------- .nv.callgraph             --------------------------
	.section	.nv.callgraph,"",@"SHT_CUDA_CALLGRAPH"
	.align	4
	.sectionentsize	8
	.align		4
        /*0000*/ 	.word	0x00000000
	.align		4
        /*0004*/ 	.word	0xffffffff
	.align		4
        /*0008*/ 	.word	0x00000000
	.align		4
        /*000c*/ 	.word	0xfffffffe
	.align		4
        /*0010*/ 	.word	0x00000000
	.align		4
        /*0014*/ 	.word	0xfffffffd
	.align		4
        /*0018*/ 	.word	0x00000000
	.align		4
        /*001c*/ 	.word	0xfffffffc


//--------------------- .text.matmul_kernel       --------------------------
	.section	.text.matmul_kernel,"ax",@progbits
	.align	128
        .global         matmul_kernel
        .type           matmul_kernel,@function
        .size           matmul_kernel,(.L_x_3 - matmul_kernel)
        .other          matmul_kernel,@"STO_CUDA_ENTRY STV_DEFAULT"
matmul_kernel:
.text.matmul_kernel:
[----:B------:R-:W-:Y:S08]  /*0000*/  LDC R1, c[0x0][0x28] ;  /* 0x00000a00ff017b82 */ /* 0x000ff00000000800 */
[----:B------:R-:W0:Y:S01]  /*0010*/  LDC.64 R56, c[0x0][0x228] ;  /* 0x00008a00ff387b82 */ /* 0x000e220000000a00 */
[----:B------:R-:W1:Y:S01]  /*0020*/  S2R R88, SR_TID.X ;  /* 0x0000000000587919 */ /* 0x000e620000002100 */
[----:B------:R-:W-:Y:S01]  /*0030*/  UMOV UR6, 0x400 ;  /* 0x0000040000067882 */ /* 0x000fe20000000000 */
[----:B------:R-:W-:Y:S01]  /*0040*/  ULDC.64 UR14, c[0x0][0x208] ;  /* 0x00008200000e7ab9 */ /* 0x000fe20000000a00 */
[----:B------:R-:W-:-:S02]  /*0050*/  CS2R R32, SRZ ;  /* 0x0000000000207805 */ /* 0x000fc4000001ff00 */
[----:B------:R-:W-:Y:S02]  /*0060*/  CS2R R34, SRZ ;  /* 0x0000000000227805 */ /* 0x000fe4000001ff00 */
[----:B------:R-:W-:Y:S02]  /*0070*/  CS2R R36, SRZ ;  /* 0x0000000000247805 */ /* 0x000fe4000001ff00 */
[----:B------:R-:W-:Y:S01]  /*0080*/  CS2R R38, SRZ ;  /* 0x0000000000267805 */ /* 0x000fe2000001ff00 */
[----:B------:R-:W2:Y:S01]  /*0090*/  S2UR UR4, SR_CTAID.X ;  /* 0x00000000000479c3 */ /* 0x000ea20000002500 */
[----:B------:R-:W-:Y:S02]  /*00a0*/  CS2R R40, SRZ ;  /* 0x0000000000287805 */ /* 0x000fe4000001ff00 */
[----:B------:R-:W-:Y:S02]  /*00b0*/  CS2R R42, SRZ ;  /* 0x00000000002a7805 */ /* 0x000fe4000001ff00 */
[----:B------:R-:W-:-:S02]  /*00c0*/  CS2R R44, SRZ ;  /* 0x00000000002c7805 */ /* 0x000fc4000001ff00 */
[----:B------:R-:W-:Y:S02]  /*00d0*/  CS2R R46, SRZ ;  /* 0x00000000002e7805 */ /* 0x000fe4000001ff00 */
[----:B------:R-:W-:Y:S02]  /*00e0*/  CS2R R48, SRZ ;  /* 0x0000000000307805 */ /* 0x000fe4000001ff00 */
[----:B------:R-:W-:Y:S02]  /*00f0*/  CS2R R50, SRZ ;  /* 0x0000000000327805 */ /* 0x000fe4000001ff00 */
[----:B------:R-:W-:Y:S01]  /*0100*/  CS2R R52, SRZ ;  /* 0x0000000000347805 */ /* 0x000fe2000001ff00 */
[----:B------:R-:W3:Y:S01]  /*0110*/  S2UR UR12, SR_CgaCtaId ;  /* 0x00000000000c79c3 */ /* 0x000ee20000008800 */
[----:B------:R-:W-:Y:S01]  /*0120*/  CS2R R54, SRZ ;  /* 0x0000000000367805 */ /* 0x000fe2000001ff00 */
[----:B0-----:R-:W-:-:S05]  /*0130*/  VIADD R0, R57, 0x3f ;  /* 0x0000003f39007836 */ /* 0x001fca0000000000 */
[----:B------:R-:W-:Y:S02]  /*0140*/  SHF.R.S32.HI R3, RZ, 0x1f, R0 ;  /* 0x0000001fff037819 */ /* 0x000fe40000011400 */
[----:B--2---:R-:W-:Y:S01]  /*0150*/  I2FP.F32.U32 R5, UR4 ;  /* 0x0000000400057c45 */ /* 0x004fe20008201000 */
[----:B------:R-:W-:Y:S01]  /*0160*/  ULDC UR4, c[0x0][0x150] ;  /* 0x0000540000047ab9 */ /* 0x000fe20000000800 */
[----:B------:R-:W-:Y:S02]  /*0170*/  LEA.HI R3, R3, R0, RZ, 0x6 ;  /* 0x0000000003037211 */ /* 0x000fe400078f30ff */
[----:B-1----:R-:W-:Y:S01]  /*0180*/  LOP3.LUT R228, R88, 0x7f, RZ, 0xc0, !PT ;  /* 0x0000007f58e47812 */ /* 0x002fe200078ec0ff */
[----:B------:R-:W-:Y:S01]  /*0190*/  FMUL R5, R5, UR4 ;  /* 0x0000000405057c20 */ /* 0x000fe20008400000 */
[----:B------:R-:W-:Y:S01]  /*01a0*/  SHF.R.S32.HI R3, RZ, 0x6, R3 ;  /* 0x00000006ff037819 */ /* 0x000fe20000011403 */
[----:B---3--:R-:W-:Y:S02]  /*01b0*/  USHF.L.U32 UR5, UR12, 0x7, URZ ;  /* 0x000000070c057899 */ /* 0x008fe4000800063f */
[----:B------:R-:W-:-:S02]  /*01c0*/  ULEA UR12, UR12, UR6, 0x18 ;  /* 0x000000060c0c7291 */ /* 0x000fc4000f8ec03f */
[----:B------:R-:W-:Y:S01]  /*01d0*/  IMAD.SHL.U32 R4, R3, 0x8, RZ ;  /* 0x0000000803047824 */ /* 0x000fe200078e00ff */
[----:B------:R-:W0:Y:S01]  /*01e0*/  F2I.U32.TRUNC.NTZ R5, R5 ;  /* 0x0000000500057305 */ /* 0x000e22000020f000 */
[----:B------:R-:W-:-:S03]  /*01f0*/  ULOP3.LUT UR5, UR5, 0x180, URZ, 0xc0, !UPT ;  /* 0x0000018005057892 */ /* 0x000fc6000f8ec03f */
[----:B------:R-:W-:-:S04]  /*0200*/  IABS R7, R4 ;  /* 0x0000000400077213 */ /* 0x000fc80000000000 */
[----:B------:R-:W1:Y:S01]  /*0210*/  I2F.RP R0, R7 ;  /* 0x0000000700007306 */ /* 0x000e620000209400 */
[----:B0-----:R-:W-:-:S07]  /*0220*/  IABS R11, R5 ;  /* 0x00000005000b7213 */ /* 0x001fce0000000000 */
[----:B-1----:R-:W0:Y:S02]  /*0230*/  MUFU.RCP R0, R0 ;  /* 0x0000000000007308 */ /* 0x002e240000001000 */
[----:B0-----:R-:W-:Y:S01]  /*0240*/  VIADD R2, R0, 0xffffffe ;  /* 0x0ffffffe00027836 */ /* 0x001fe20000000000 */
[----:B------:R-:W-:-:S05]  /*0250*/  IABS R0, R4 ;  /* 0x0000000400007213 */ /* 0x000fca0000000000 */
[----:B------:R0:W1:Y:S01]  /*0260*/  F2I.FTZ.U32.TRUNC.NTZ R3, R2 ;  /* 0x0000000200037305 */ /* 0x000062000021f000 */
[----:B------:R-:W-:Y:S02]  /*0270*/  IMAD.MOV R0, RZ, RZ, -R0 ;  /* 0x000000ffff007224 */ /* 0x000fe400078e0a00 */
[----:B0-----:R-:W-:Y:S02]  /*0280*/  IMAD.MOV.U32 R2, RZ, RZ, RZ ;  /* 0x000000ffff027224 */ /* 0x001fe400078e00ff */
[----:B-1----:R-:W-:-:S04]  /*0290*/  IMAD.MOV R6, RZ, RZ, -R3 ;  /* 0x000000ffff067224 */ /* 0x002fc800078e0a03 */
[----:B------:R-:W-:-:S04]  /*02a0*/  IMAD R9, R6, R7, RZ ;  /* 0x0000000706097224 */ /* 0x000fc800078e02ff */
[----:B------:R-:W-:-:S06]  /*02b0*/  IMAD.HI.U32 R2, R3, R9, R2 ;  /* 0x0000000903027227 */ /* 0x000fcc00078e0002 */
[----:B------:R-:W-:-:S04]  /*02c0*/  IMAD.HI.U32 R2, R2, R11, RZ ;  /* 0x0000000b02027227 */ /* 0x000fc800078e00ff */
[----:B------:R-:W-:-:S05]  /*02d0*/  IMAD R0, R2, R0, R11 ;  /* 0x0000000002007224 */ /* 0x000fca00078e020b */
[----:B------:R-:W-:-:S13]  /*02e0*/  ISETP.GT.U32.AND P1, PT, R7, R0, PT ;  /* 0x000000000700720c */ /* 0x000fda0003f24070 */
[----:B------:R-:W-:Y:S02]  /*02f0*/  @!P1 IMAD.IADD R0, R0, 0x1, -R7 ;  /* 0x0000000100009824 */ /* 0x000fe400078e0a07 */
[----:B------:R-:W-:Y:S01]  /*0300*/  @!P1 VIADD R2, R2, 0x1 ;  /* 0x0000000102029836 */ /* 0x000fe20000000000 */
[----:B------:R-:W-:Y:S02]  /*0310*/  ISETP.NE.AND P1, PT, R4, RZ, PT ;  /* 0x000000ff0400720c */ /* 0x000fe40003f25270 */
[----:B------:R-:W-:Y:S02]  /*0320*/  ISETP.GE.U32.AND P0, PT, R0, R7, PT ;  /* 0x000000070000720c */ /* 0x000fe40003f06070 */
[----:B------:R-:W-:-:S04]  /*0330*/  LOP3.LUT R0, R5, R4, RZ, 0x3c, !PT ;  /* 0x0000000405007212 */ /* 0x000fc800078e3cff */
[----:B------:R-:W-:Y:S01]  /*0340*/  ISETP.GE.AND P2, PT, R0, RZ, PT ;  /* 0x000000ff0000720c */ /* 0x000fe20003f46270 */
[----:B------:R-:W-:-:S05]  /*0350*/  VIADD R0, R56, 0x1ff ;  /* 0x000001ff38007836 */ /* 0x000fca0000000000 */
[----:B------:R-:W-:Y:S01]  /*0360*/  SHF.R.S32.HI R3, RZ, 0x1f, R0 ;  /* 0x0000001fff037819 */ /* 0x000fe20000011400 */
[----:B------:R-:W-:-:S03]  /*0370*/  @P0 VIADD R2, R2, 0x1 ;  /* 0x0000000102020836 */ /* 0x000fc60000000000 */
[----:B------:R-:W-:-:S03]  /*0380*/  LEA.HI R3, R3, R0, RZ, 0x9 ;  /* 0x0000000003037211 */ /* 0x000fc600078f48ff */
[----:B------:R-:W-:Y:S01]  /*0390*/  @!P2 IMAD.MOV R2, RZ, RZ, -R2 ;  /* 0x000000ffff02a224 */ /* 0x000fe200078e0a02 */
[----:B------:R-:W-:-:S05]  /*03a0*/  @!P1 LOP3.LUT R2, RZ, R4, RZ, 0x33, !PT ;  /* 0x00000004ff029212 */ /* 0x000fca00078e33ff */
[----:B------:R-:W-:Y:S02]  /*03b0*/  IMAD.SHL.U32 R6, R2, 0x8, RZ ;  /* 0x0000000802067824 */ /* 0x000fe400078e00ff */
[----:B------:R-:W-:-:S03]  /*03c0*/  IMAD.MOV R2, RZ, RZ, -R2 ;  /* 0x000000ffff027224 */ /* 0x000fc600078e0a02 */
[----:B------:R-:W-:Y:S01]  /*03d0*/  LEA.HI.SX32 R3, R3, -R6, 0x17 ;  /* 0x8000000603037211 */ /* 0x000fe200078fbaff */
[----:B------:R-:W-:-:S03]  /*03e0*/  IMAD R4, R4, R2, R5 ;  /* 0x0000000204047224 */ /* 0x000fc600078e0205 */
[----:B------:R-:W-:Y:S02]  /*03f0*/  VIMNMX R11, R3, 0x8, PT ;  /* 0x00000008030b7848 */ /* 0x000fe40003fe0100 */
[----:B------:R-:W-:Y:S02]  /*0400*/  IABS R9, R4 ;  /* 0x0000000400097213 */ /* 0x000fe40000000000 */
[----:B------:R-:W-:-:S04]  /*0410*/  IABS R7, R11 ;  /* 0x0000000b00077213 */ /* 0x000fc80000000000 */
[----:B------:R-:W0:Y:S08]  /*0420*/  I2F.RP R0, R7 ;  /* 0x0000000700007306 */ /* 0x000e300000209400 */
[----:B0-----:R-:W0:Y:S02]  /*0430*/  MUFU.RCP R0, R0 ;  /* 0x0000000000007308 */ /* 0x001e240000001000 */
[----:B0-----:R-:W-:-:S06]  /*0440*/  VIADD R3, R0, 0xffffffe ;  /* 0x0ffffffe00037836 */ /* 0x001fcc0000000000 */
[----:B------:R-:W0:Y:S02]  /*0450*/  F2I.FTZ.U32.TRUNC.NTZ R3, R3 ;  /* 0x0000000300037305 */ /* 0x000e24000021f000 */
[----:B0-----:R-:W-:-:S04]  /*0460*/  IMAD.MOV R8, RZ, RZ, -R3 ;  /* 0x000000ffff087224 */ /* 0x001fc800078e0a03 */
[----:B------:R-:W-:Y:S01]  /*0470*/  IMAD.MOV.U32 R2, RZ, RZ, R8 ;  /* 0x000000ffff027224 */ /* 0x000fe200078e0008 */
[----:B------:R-:W-:-:S03]  /*0480*/  IABS R8, R11 ;  /* 0x0000000b00087213 */ /* 0x000fc60000000000 */
[----:B------:R-:W-:Y:S02]  /*0490*/  IMAD R5, R2, R7, RZ ;  /* 0x0000000702057224 */ /* 0x000fe400078e02ff */
[----:B------:R-:W-:Y:S02]  /*04a0*/  IMAD.MOV.U32 R2, RZ, RZ, RZ ;  /* 0x000000ffff027224 */ /* 0x000fe400078e00ff */
[----:B------:R-:W-:Y:S02]  /*04b0*/  IMAD.MOV R0, RZ, RZ, -R8 ;  /* 0x000000ffff007224 */ /* 0x000fe400078e0a08 */
[----:B------:R-:W-:-:S06]  /*04c0*/  IMAD.HI.U32 R2, R3, R5, R2 ;  /* 0x0000000503027227 */ /* 0x000fcc00078e0002 */
[----:B------:R-:W-:-:S04]  /*04d0*/  IMAD.HI.U32 R2, R2, R9, RZ ;  /* 0x0000000902027227 */ /* 0x000fc800078e00ff */
[----:B------:R-:W-:Y:S01]  /*04e0*/  IMAD R0, R2, R0, R9 ;  /* 0x0000000002007224 */ /* 0x000fe200078e0209 */
[----:B------:R-:W-:-:S04]  /*04f0*/  CS2R R8, SRZ ;  /* 0x0000000000087805 */ /* 0x000fc8000001ff00 */
[----:B------:R-:W-:-:S13]  /*0500*/  ISETP.GT.U32.AND P1, PT, R7, R0, PT ;  /* 0x000000000700720c */ /* 0x000fda0003f24070 */
[----:B------:R-:W-:Y:S02]  /*0510*/  @!P1 IMAD.IADD R0, R0, 0x1, -R7 ;  /* 0x0000000100009824 */ /* 0x000fe400078e0a07 */
[----:B------:R-:W-:Y:S01]  /*0520*/  @!P1 VIADD R2, R2, 0x1 ;  /* 0x0000000102029836 */ /* 0x000fe20000000000 */
[----:B------:R-:W-:Y:S02]  /*0530*/  ISETP.NE.AND P1, PT, R11, RZ, PT ;  /* 0x000000ff0b00720c */ /* 0x000fe40003f25270 */
[----:B------:R-:W-:Y:S02]  /*0540*/  ISETP.GE.U32.AND P0, PT, R0, R7, PT ;  /* 0x000000070000720c */ /* 0x000fe40003f06070 */
[----:B------:R-:W-:-:S04]  /*0550*/  LOP3.LUT R0, R4, R11, RZ, 0x3c, !PT ;  /* 0x0000000b04007212 */ /* 0x000fc800078e3cff */
[----:B------:R-:W-:-:S07]  /*0560*/  ISETP.GE.AND P2, PT, R0, RZ, PT ;  /* 0x000000ff0000720c */ /* 0x000fce0003f46270 */
[----:B------:R-:W-:-:S06]  /*0570*/  @P0 VIADD R2, R2, 0x1 ;  /* 0x0000000102020836 */ /* 0x000fcc0000000000 */
[----:B------:R-:W-:Y:S01]  /*0580*/  @!P2 IMAD.MOV R2, RZ, RZ, -R2 ;  /* 0x000000ffff02a224 */ /* 0x000fe200078e0a02 */
[----:B------:R-:W-:-:S05]  /*0590*/  @!P1 LOP3.LUT R2, RZ, R11, RZ, 0x33, !PT ;  /* 0x0000000bff029212 */ /* 0x000fca00078e33ff */
[----:B------:R-:W-:Y:S02]  /*05a0*/  IMAD.MOV R0, RZ, RZ, -R2 ;  /* 0x000000ffff007224 */ /* 0x000fe400078e0a02 */
[----:B------:R-:W-:Y:S02]  /*05b0*/  IMAD.SHL.U32 R3, R2, 0x40, RZ ;  /* 0x0000004002037824 */ /* 0x000fe400078e00ff */
[----:B------:R-:W-:Y:S01]  /*05c0*/  IMAD R0, R11, R0, R4 ;  /* 0x000000000b007224 */ /* 0x000fe200078e0204 */
[----:B------:R-:W-:Y:S02]  /*05d0*/  CS2R R4, SRZ ;  /* 0x0000000000047805 */ /* 0x000fe4000001ff00 */
[----:B------:R-:W-:Y:S01]  /*05e0*/  CS2R R10, SRZ ;  /* 0x00000000000a7805 */ /* 0x000fe2000001ff00 */
[----:B------:R-:W-:Y:S01]  /*05f0*/  IMAD.IADD R0, R6, 0x1, R0 ;  /* 0x0000000106007824 */ /* 0x000fe200078e0200 */
[----:B------:R-:W-:-:S04]  /*0600*/  CS2R R6, SRZ ;  /* 0x0000000000067805 */ /* 0x000fc8000001ff00 */
[----:B------:R-:W-:Y:S02]  /*0610*/  R2UR UR4, R0 ;  /* 0x00000000000472ca */ /* 0x000fe400000e0000 */
[----:B------:R-:W0:Y:S11]  /*0620*/  LDC R0, c[0x0][0x230] ;  /* 0x00008c00ff007b82 */ /* 0x000e360000000800 */
[----:B------:R-:W-:-:S06]  /*0630*/  ULEA UR4, UR4, UR5, 0x9 ;  /* 0x0000000504047291 */ /* 0x000fcc000f8e483f */
[----:B------:R-:W-:Y:S02]  /*0640*/  VIADD R228, R228, UR4 ;  /* 0x00000004e4e47c36 */ /* 0x000fe40008000000 */
[----:B0-----:R-:W-:-:S05]  /*0650*/  VIADD R0, R0, 0x3f ;  /* 0x0000003f00007836 */ /* 0x001fca0000000000 */
[----:B------:R-:W-:-:S13]  /*0660*/  ISETP.GE.AND P0, PT, R0, 0x40, PT ;  /* 0x000000400000780c */ /* 0x000fda0003f06270 */
[----:B------:R-:W-:Y:S05]  /*0670*/  @!P0 BRA `(.L_x_0) ;  /* 0x0000005400448947 */ /* 0x000fea0003800000 */
[----:B------:R-:W-:Y:S01]  /*0680*/  IABS R10, R56 ;  /* 0x00000038000a7213 */ /* 0x000fe20000000000 */
[----:B------:R-:W-:Y:S01]  /*0690*/  ULDC UR4, c[0x0][0x234] ;  /* 0x00008d0000047ab9 */ /* 0x000fe20000000800 */
[----:B------:R-:W-:Y:S01]  /*06a0*/  IABS R4, R57 ;  /* 0x0000003900047213 */ /* 0x000fe20000000000 */
[----:B------:R-:W-:Y:S01]  /*06b0*/  ULDC.64 UR6, c[0x0][0x210] ;  /* 0x0000840000067ab9 */ /* 0x000fe20000000a00 */
[----:B------:R-:W0:Y:S01]  /*06c0*/  I2F.RP R2, R10 ;  /* 0x0000000a00027306 */ /* 0x000e220000209400 */
[----:B------:R-:W-:Y:S01]  /*06d0*/  IABS R12, R228 ;  /* 0x000000e4000c7213 */ /* 0x000fe20000000000 */
[----:B------:R-:W1:Y:S01]  /*06e0*/  LDC R230, c[0x0][0x238] ;  /* 0x00008e00ffe67b82 */ /* 0x000e620000000800 */
[----:B------:R-:W-:Y:S01]  /*06f0*/  ISETP.GE.AND P3, PT, R228, RZ, PT ;  /* 0x000000ffe400720c */ /* 0x000fe20003f66270 */
[----:B------:R-:W-:Y:S01]  /*0700*/  USHF.R.U32.HI UR13, URZ, 0x4, UR12 ;  /* 0x000000043f0d7899 */ /* 0x000fe2000801160c */
[----:B------:R-:W-:Y:S01]  /*0710*/  SHF.R.S32.HI R73, RZ, 0x6, R88 ;  /* 0x00000006ff497819 */ /* 0x000fe20000011458 */
[----:B------:R-:W-:Y:S01]  /*0720*/  ULDC UR8, c[0x0][0x230] ;  /* 0x00008c0000087ab9 */ /* 0x000fe20000000800 */
[----:B------:R-:W-:Y:S01]  /*0730*/  LOP3.LUT R75, R88, 0x40, RZ, 0xc0, !PT ;  /* 0x00000040584b7812 */ /* 0x000fe200078ec0ff */
[----:B------:R-:W2:Y:S01]  /*0740*/  I2F.RP R5, R4 ;  /* 0x0000000400057306 */ /* 0x000ea20000209400 */
[----:B------:R-:W-:Y:S01]  /*0750*/  USGXT.U32 UR13, UR13, 0xe ;  /* 0x0000000e0d0d789a */ /* 0x000fe20008000000 */
[----:B------:R-:W-:Y:S01]  /*0760*/  SGXT R73, R73, 0x1 ;  /* 0x000000014949781a */ /* 0x000fe20000000200 */
[----:B------:R-:W-:Y:S01]  /*0770*/  UMOV UR5, URZ ;  /* 0x0000003f00057c82 */ /* 0x000fe20008000000 */
[----:B------:R-:W-:-:S02]  /*0780*/  CS2R R76, SRZ ;  /* 0x00000000004c7805 */ /* 0x000fc4000001ff00 */
[----:B------:R-:W-:Y:S02]  /*0790*/  CS2R R78, SRZ ;  /* 0x00000000004e7805 */ /* 0x000fe4000001ff00 */
[----:B------:R-:W-:Y:S02]  /*07a0*/  CS2R R80, SRZ ;  /* 0x0000000000507805 */ /* 0x000fe4000001ff00 */
[----:B------:R-:W-:Y:S01]  /*07b0*/  CS2R R82, SRZ ;  /* 0x0000000000527805 */ /* 0x000fe2000001ff00 */
[----:B0-----:R-:W0:Y:S01]  /*07c0*/  MUFU.RCP R2, R2 ;  /* 0x0000000200027308 */ /* 0x001e220000001000 */
[----:B------:R-:W-:Y:S02]  /*07d0*/  CS2R R84, SRZ ;  /* 0x0000000000547805 */ /* 0x000fe4000001ff00 */
[----:B------:R-:W-:-:S05]  /*07e0*/  CS2R R86, SRZ ;  /* 0x0000000000567805 */ /* 0x000fca000001ff00 */
[----:B--2---:R-:W2:Y:S01]  /*07f0*/  MUFU.RCP R5, R5 ;  /* 0x0000000500057308 */ /* 0x004ea20000001000 */
[C---:B-1----:R-:W-:Y:S02]  /*0800*/  IMAD.SHL.U32 R229, R230.reuse, 0x40, RZ ;  /* 0x00000040e6e57824 */ /* 0x042fe400078e00ff */
[C---:B------:R-:W-:Y:S02]  /*0810*/  IMAD R252, R230.reuse, 0x18, RZ ;  /* 0x00000018e6fc7824 */ /* 0x040fe400078e02ff */
[C---:B------:R-:W-:Y:S02]  /*0820*/  IMAD R251, R230.reuse, 0x17, RZ ;  /* 0x00000017e6fb7824 */ /* 0x040fe400078e02ff */
[----:B------:R-:W-:Y:S02]  /*0830*/  IMAD R250, R230, 0x16, RZ ;  /* 0x00000016e6fa7824 */ /* 0x000fe400078e02ff */
[----:B0-----:R-:W-:Y:S01]  /*0840*/  VIADD R6, R2, 0xffffffe ;  /* 0x0ffffffe02067836 */ /* 0x001fe20000000000 */
[----:B------:R-:W-:Y:S01]  /*0850*/  SHF.R.U32.HI R2, RZ, 0x6, R88 ;  /* 0x00000006ff027819 */ /* 0x000fe20000011658 */
[----:B------:R-:W-:-:S02]  /*0860*/  IMAD R249, R230, 0x15, RZ ;  /* 0x00000015e6f97824 */ /* 0x000fc400078e02ff */
[----:B------:R0:W1:Y:S01]  /*0870*/  F2I.FTZ.U32.TRUNC.NTZ R7, R6 ;  /* 0x0000000600077305 */ /* 0x000062000021f000 */
[----:B------:R-:W-:Y:S01]  /*0880*/  SGXT.U32 R2, R2, 0x1 ;  /* 0x000000010202781a */ /* 0x000fe20000000000 */
[C---:B------:R-:W-:Y:S02]  /*0890*/  IMAD R248, R230.reuse, 0x14, RZ ;  /* 0x00000014e6f87824 */ /* 0x040fe400078e02ff */
[----:B--2---:R-:W-:Y:S01]  /*08a0*/  VIADD R8, R5, 0xffffffe ;  /* 0x0ffffffe05087836 */ /* 0x004fe20000000000 */
[----:B------:R-:W-:Y:S01]  /*08b0*/  LOP3.LUT R16, R3, R2, RZ, 0xfc, !PT ;  /* 0x0000000203107212 */ /* 0x000fe200078efcff */
[----:B------:R-:W-:Y:S02]  /*08c0*/  IMAD R247, R230, 0x13, RZ ;  /* 0x00000013e6f77824 */ /* 0x000fe400078e02ff */
[----:B------:R2:W3:Y:S01]  /*08d0*/  F2I.FTZ.U32.TRUNC.NTZ R9, R8 ;  /* 0x0000000800097305 */ /* 0x0004e2000021f000 */
[----:B0-----:R-:W-:Y:S01]  /*08e0*/  IMAD.MOV.U32 R6, RZ, RZ, RZ ;  /* 0x000000ffff067224 */ /* 0x001fe200078e00ff */
[----:B------:R-:W-:Y:S01]  /*08f0*/  LOP3.LUT R14, R16, 0x3a, RZ, 0xfc, !PT ;  /* 0x0000003a100e7812 */ /* 0x000fe200078efcff */
[----:B------:R-:W-:Y:S01]  /*0900*/  IMAD R246, R230, 0x12, RZ ;  /* 0x00000012e6f67824 */ /* 0x000fe200078e02ff */
[----:B------:R-:W-:Y:S01]  /*0910*/  LOP3.LUT R17, R16, 0x38, RZ, 0xfc, !PT ;  /* 0x0000003810117812 */ /* 0x000fe200078efcff */
[----:B------:R-:W-:Y:S01]  /*0920*/  IMAD R245, R230, 0x11, RZ ;  /* 0x00000011e6f57824 */ /* 0x000fe200078e02ff */
[----:B------:R-:W-:Y:S01]  /*0930*/  IABS R13, R14 ;  /* 0x0000000e000d7213 */ /* 0x000fe20000000000 */
[--C-:B-1----:R-:W-:Y:S01]  /*0940*/  IMAD.MOV R11, RZ, RZ, -R7.reuse ;  /* 0x000000ffff0b7224 */ /* 0x102fe200078e0a07 */
[----:B------:R-:W-:Y:S01]  /*0950*/  IABS R15, R17 ;  /* 0x00000011000f7213 */ /* 0x000fe20000000000 */
[----:B--2---:R-:W-:Y:S01]  /*0960*/  IMAD.MOV.U32 R8, RZ, RZ, RZ ;  /* 0x000000ffff087224 */ /* 0x004fe200078e00ff */
[----:B------:R-:W-:Y:S01]  /*0970*/  ISETP.GE.AND P1, PT, R17, RZ, PT ;  /* 0x000000ff1100720c */ /* 0x000fe20003f26270 */
[----:B------:R-:W-:Y:S01]  /*0980*/  IMAD R11, R11, R10, RZ ;  /* 0x0000000a0b0b7224 */ /* 0x000fe200078e02ff */
[----:B------:R-:W-:Y:S01]  /*0990*/  ISETP.GE.AND P6, PT, R14, RZ, PT ;  /* 0x000000ff0e00720c */ /* 0x000fe20003fc6270 */
[----:B------:R-:W-:Y:S01]  /*09a0*/  IMAD.SHL.U32 R244, R230, 0x10, RZ ;  /* 0x00000010e6f47824 */ /* 0x000fe200078e00ff */
[C---:B------:R-:W-:Y:S01]  /*09b0*/  LOP3.LUT R18, R16.reuse, 0x28, RZ, 0xfc, !PT ;  /* 0x0000002810127812 */ /* 0x040fe200078efcff */
[----:B------:R-:W-:Y:S01]  /*09c0*/  IMAD.HI.U32 R7, R7, R11, R6 ;  /* 0x0000000b07077227 */ /* 0x000fe200078e0006 */
[----:B------:R-:W-:-:S02]  /*09d0*/  LOP3.LUT R14, R16, 0x2a, RZ, 0xfc, !PT ;  /* 0x0000002a100e7812 */ /* 0x000fc400078efcff */
[----:B------:R-:W-:Y:S01]  /*09e0*/  IABS R29, R18 ;  /* 0x00000012001d7213 */ /* 0x000fe20000000000 */
[----:B------:R-:W-:Y:S01]  /*09f0*/  IMAD.MOV.U32 R6, RZ, RZ, R12 ;  /* 0x000000ffff067224 */ /* 0x000fe200078e000c */
[----:B------:R-:W-:Y:S01]  /*0a00*/  LOP3.LUT R12, R16, 0x3c, RZ, 0xfc, !PT ;  /* 0x0000003c100c7812 */ /* 0x000fe200078efcff */
[----:B---3--:R-:W-:Y:S01]  /*0a10*/  IMAD.MOV R11, RZ, RZ, -R9 ;  /* 0x000000ffff0b7224 */ /* 0x008fe200078e0a09 */
[----:B------:R-:W-:Y:S01]  /*0a20*/  IABS R27, R14 ;  /* 0x0000000e001b7213 */ /* 0x000fe20000000000 */
[----:B------:R-:W-:Y:S01]  /*0a30*/  IMAD.HI.U32 R7, R7, R6, RZ ;  /* 0x0000000607077227 */ /* 0x000fe200078e00ff */
[----:B------:R-:W-:Y:S02]  /*0a40*/  ISETP.GE.AND P2, PT, R12, RZ, PT ;  /* 0x000000ff0c00720c */ /* 0x000fe40003f46270 */
[C---:B------:R-:W-:Y:S01]  /*0a50*/  LOP3.LUT R24, R16.reuse, 0x6, RZ, 0xfc, !PT ;  /* 0x0000000610187812 */ /* 0x040fe200078efcff */
[----:B------:R-:W-:Y:S01]  /*0a60*/  IMAD.MOV R7, RZ, RZ, -R7 ;  /* 0x000000ffff077224 */ /* 0x000fe200078e0a07 */
[----:B------:R-:W-:Y:S01]  /*0a70*/  LOP3.LUT R26, R16, 0x4, RZ, 0xfc, !PT ;  /* 0x00000004101a7812 */ /* 0x000fe200078efcff */
[----:B------:R-:W-:Y:S01]  /*0a80*/  IMAD R243, R230, 0xf, RZ ;  /* 0x0000000fe6f37824 */ /* 0x000fe200078e02ff */
[----:B------:R-:W-:Y:S01]  /*0a90*/  IABS R65, R24 ;  /* 0x0000001800417213 */ /* 0x000fe20000000000 */
[----:B------:R-:W-:Y:S01]  /*0aa0*/  IMAD R5, R10, R7, R6 ;  /* 0x000000070a057224 */ /* 0x000fe200078e0206 */
[----:B------:R-:W-:Y:S01]  /*0ab0*/  IABS R67, R26 ;  /* 0x0000001a00437213 */ /* 0x000fe20000000000 */
[----:B------:R-:W-:Y:S01]  /*0ac0*/  IMAD R7, R11, R4, RZ ;  /* 0x000000040b077224 */ /* 0x000fe200078e02ff */
[----:B------:R-:W-:Y:S01]  /*0ad0*/  IABS R11, R12 ;  /* 0x0000000c000b7213 */ /* 0x000fe20000000000 */
[----:B------:R-:W-:Y:S01]  /*0ae0*/  IMAD R242, R230, 0xe, RZ ;  /* 0x0000000ee6f27824 */ /* 0x000fe200078e02ff */
[----:B------:R-:W-:Y:S01]  /*0af0*/  ISETP.GT.U32.AND P0, PT, R10, R5, PT ;  /* 0x000000050a00720c */ /* 0x000fe20003f04070 */
[----:B------:R-:W-:Y:S01]  /*0b00*/  IMAD.HI.U32 R8, R9, R7, R8 ;  /* 0x0000000709087227 */ /* 0x000fe200078e0008 */
[----:B------:R-:W-:-:S02]  /*0b10*/  SHF.R.S32.HI R7, RZ, 0x1f, R0 ;  /* 0x0000001fff077819 */ /* 0x000fc40000011400 */
[----:B------:R-:W-:Y:S01]  /*0b20*/  LOP3.LUT R12, R16, 0x2c, RZ, 0xfc, !PT ;  /* 0x0000002c100c7812 */ /* 0x000fe200078efcff */
[----:B------:R-:W-:Y:S01]  /*0b30*/  IMAD R241, R230, 0xd, RZ ;  /* 0x0000000de6f17824 */ /* 0x000fe200078e02ff */
[----:B------:R-:W-:Y:S01]  /*0b40*/  LEA.HI R6, R7, R0, RZ, 0x6 ;  /* 0x0000000007067211 */ /* 0x000fe200078f30ff */
[----:B------:R-:W-:Y:S01]  /*0b50*/  IMAD.HI.U32 R2, R8, R11, RZ ;  /* 0x0000000b08027227 */ /* 0x000fe200078e00ff */
[----:B------:R-:W-:Y:S02]  /*0b60*/  IABS R23, R12 ;  /* 0x0000000c00177213 */ /* 0x000fe40000000000 */
[----:B------:R-:W-:Y:S01]  /*0b70*/  LOP3.LUT R28, R16, 0x2, RZ, 0xfc, !PT ;  /* 0x00000002101c7812 */ /* 0x000fe200078efcff */
[----:B------:R-:W-:Y:S01]  /*0b80*/  IMAD.HI.U32 R9, R8, R13, RZ ;  /* 0x0000000d08097227 */ /* 0x000fe200078e00ff */
[----:B------:R-:W-:Y:S02]  /*0b90*/  IABS R71, R16 ;  /* 0x0000001000477213 */ /* 0x000fe40000000000 */
[----:B------:R-:W-:Y:S01]  /*0ba0*/  IABS R69, R28 ;  /* 0x0000001c00457213 */ /* 0x000fe20000000000 */
[----:B------:R-:W-:Y:S01]  /*0bb0*/  IMAD.MOV R2, RZ, RZ, -R2 ;  /* 0x000000ffff027224 */ /* 0x000fe200078e0a02 */
[----:B------:R-:W-:Y:S01]  /*0bc0*/  SHF.R.S32.HI R6, RZ, 0x6, R6 ;  /* 0x00000006ff067819 */ /* 0x000fe20000011406 */
[----:B------:R-:W-:-:S02]  /*0bd0*/  IMAD.MOV R9, RZ, RZ, -R9 ;  /* 0x000000ffff097224 */ /* 0x000fc400078e0a09 */
[----:B------:R-:W-:Y:S01]  /*0be0*/  IMAD R7, R4, R2, R11 ;  /* 0x0000000204077224 */ /* 0x000fe200078e020b */
[----:B------:R-:W-:Y:S01]  /*0bf0*/  LOP3.LUT R2, R16, 0x36, RZ, 0xfc, !PT ;  /* 0x0000003610027812 */ /* 0x000fe200078efcff */
[----:B------:R-:W-:Y:S01]  /*0c00*/  IMAD R11, R4, R9, R13 ;  /* 0x00000009040b7224 */ /* 0x000fe200078e020d */
[----:B------:R-:W-:Y:S01]  /*0c10*/  LOP3.LUT R9, R16, 0x34, RZ, 0xfc, !PT ;  /* 0x0000003410097812 */ /* 0x000fe200078efcff */
[----:B------:R-:W-:Y:S01]  /*0c20*/  @!P0 IMAD.IADD R5, R5, 0x1, -R10 ;  /* 0x0000000105058824 */ /* 0x000fe200078e0a0a */
[----:B------:R-:W-:Y:S01]  /*0c30*/  ISETP.GT.U32.AND P4, PT, R4, R7, PT ;  /* 0x000000070400720c */ /* 0x000fe20003f84070 */
[----:B------:R-:W-:Y:S01]  /*0c40*/  IMAD.HI.U32 R0, R8, R15, RZ ;  /* 0x0000000f08007227 */ /* 0x000fe200078e00ff */
[----:B------:R-:W-:Y:S02]  /*0c50*/  ISETP.GT.U32.AND P5, PT, R4, R11, PT ;  /* 0x0000000b0400720c */ /* 0x000fe40003fa4070 */
[----:B------:R-:W-:Y:S01]  /*0c60*/  ISETP.GT.U32.AND P0, PT, R10, R5, PT ;  /* 0x000000050a00720c */ /* 0x000fe20003f04070 */
[----:B------:R-:W-:Y:S01]  /*0c70*/  IMAD.MOV R0, RZ, RZ, -R0 ;  /* 0x000000ffff007224 */ /* 0x000fe200078e0a00 */
[----:B------:R-:W-:Y:S01]  /*0c80*/  IABS R17, R9 ;  /* 0x0000000900117213 */ /* 0x000fe20000000000 */
[----:B------:R-:W-:-:S02]  /*0c90*/  IMAD R240, R230, 0xc, RZ ;  /* 0x0000000ce6f07824 */ /* 0x000fc400078e02ff */
[----:B------:R-:W-:Y:S01]  /*0ca0*/  IMAD R13, R4, R0, R15 ;  /* 0x00000000040d7224 */ /* 0x000fe200078e020f */
[----:B------:R-:W-:Y:S01]  /*0cb0*/  IABS R15, R2 ;  /* 0x00000002000f7213 */ /* 0x000fe20000000000 */
[----:B------:R-:W-:Y:S02]  /*0cc0*/  IMAD R239, R230, 0xb, RZ ;  /* 0x0000000be6ef7824 */ /* 0x000fe400078e02ff */
[--C-:B------:R-:W-:Y:S02]  /*0cd0*/  @!P4 IMAD.IADD R7, R7, 0x1, -R4.reuse ;  /* 0x000000010707c824 */ /* 0x100fe400078e0a04 */
[----:B------:R-:W-:Y:S02]  /*0ce0*/  @!P5 IMAD.IADD R11, R11, 0x1, -R4 ;  /* 0x000000010b0bd824 */ /* 0x000fe400078e0a04 */
[----:B------:R-:W-:Y:S01]  /*0cf0*/  @!P0 IMAD.IADD R5, R5, 0x1, -R10 ;  /* 0x0000000105058824 */ /* 0x000fe200078e0a0a */
[----:B------:R-:W-:Y:S01]  /*0d00*/  ISETP.GT.U32.AND P4, PT, R4, R7, PT ;  /* 0x000000070400720c */ /* 0x000fe20003f84070 */
[----:B------:R-:W-:Y:S01]  /*0d10*/  IMAD.HI.U32 R0, R8, R15, RZ ;  /* 0x0000000f08007227 */ /* 0x000fe200078e00ff */
[----:B------:R-:W-:-:S02]  /*0d20*/  ISETP.GT.U32.AND P5, PT, R4, R11, PT ;  /* 0x0000000b0400720c */ /* 0x000fc40003fa4070 */
[----:B------:R-:W-:Y:S01]  /*0d30*/  ISETP.NE.AND P0, PT, R56, RZ, PT ;  /* 0x000000ff3800720c */ /* 0x000fe20003f05270 */
[----:B------:R-:W-:Y:S01]  /*0d40*/  @!P3 IMAD.MOV R5, RZ, RZ, -R5 ;  /* 0x000000ffff05b224 */ /* 0x000fe200078e0a05 */
[----:B------:R-:W-:Y:S01]  /*0d50*/  ISETP.GT.U32.AND P3, PT, R4, R13, PT ;  /* 0x0000000d0400720c */ /* 0x000fe20003f64070 */
[----:B------:R-:W-:Y:S01]  /*0d60*/  IMAD.MOV R0, RZ, RZ, -R0 ;  /* 0x000000ffff007224 */ /* 0x000fe200078e0a00 */
[----:B------:R-:W-:Y:S01]  /*0d70*/  LOP3.LUT R10, R16, 0x32, RZ, 0xfc, !PT ;  /* 0x00000032100a7812 */ /* 0x000fe200078efcff */
[----:B------:R-:W-:Y:S02]  /*0d80*/  IMAD R238, R230, 0xa, RZ ;  /* 0x0000000ae6ee7824 */ /* 0x000fe400078e02ff */
[----:B------:R-:W-:Y:S01]  /*0d90*/  IMAD R15, R4, R0, R15 ;  /* 0x00000000040f7224 */ /* 0x000fe200078e020f */
[----:B------:R-:W-:Y:S01]  /*0da0*/  IABS R19, R10 ;  /* 0x0000000a00137213 */ /* 0x000fe20000000000 */
[--C-:B------:R-:W-:Y:S02]  /*0db0*/  @!P4 IMAD.IADD R7, R7, 0x1, -R4.reuse ;  /* 0x000000010707c824 */ /* 0x100fe400078e0a04 */
[--C-:B------:R-:W-:Y:S01]  /*0dc0*/  @!P5 IMAD.IADD R11, R11, 0x1, -R4.reuse ;  /* 0x000000010b0bd824 */ /* 0x100fe200078e0a04 */
[----:B------:R-:W-:Y:S01]  /*0dd0*/  ISETP.GE.AND P5, PT, R9, RZ, PT ;  /* 0x000000ff0900720c */ /* 0x000fe20003fa6270 */
[----:B------:R-:W-:Y:S01]  /*0de0*/  IMAD.MOV.U32 R9, RZ, RZ, R7 ;  /* 0x000000ffff097224 */ /* 0x000fe200078e0007 */
[----:B------:R-:W-:Y:S01]  /*0df0*/  @!P0 LOP3.LUT R5, RZ, R56, RZ, 0x33, !PT ;  /* 0x00000038ff058212 */ /* 0x000fe200078e33ff */
[----:B------:R-:W-:Y:S01]  /*0e00*/  @!P3 IMAD.IADD R13, R13, 0x1, -R4 ;  /* 0x000000010d0db824 */ /* 0x000fe200078e0a04 */
[----:B------:R-:W-:Y:S01]  /*0e10*/  ISETP.GE.AND P0, PT, R2, RZ, PT ;  /* 0x000000ff0200720c */ /* 0x000fe20003f06270 */
[----:B------:R-:W-:Y:S01]  /*0e20*/  @!P2 IMAD.MOV R9, RZ, RZ, -R9 ;  /* 0x000000ffff09a224 */ /* 0x000fe200078e0a09 */
[----:B------:R-:W-:Y:S01]  /*0e30*/  ISETP.GT.U32.AND P4, PT, R4, R15, PT ;  /* 0x0000000f0400720c */ /* 0x000fe20003f84070 */
[----:B------:R-:W-:Y:S01]  /*0e40*/  IMAD.HI.U32 R2, R8, R19, RZ ;  /* 0x0000001308027227 */ /* 0x000fe200078e00ff */
[----:B------:R-:W-:-:S02]  /*0e50*/  ISETP.GT.U32.AND P2, PT, R4, R13, PT ;  /* 0x0000000d0400720c */ /* 0x000fc40003f44070 */
[----:B------:R-:W-:Y:S01]  /*0e60*/  ISETP.GE.AND P3, PT, R10, RZ, PT ;  /* 0x000000ff0a00720c */ /* 0x000fe20003f66270 */
[----:B------:R-:W-:Y:S01]  /*0e70*/  IMAD.HI.U32 R0, R8, R17, RZ ;  /* 0x0000001108007227 */ /* 0x000fe200078e00ff */
[----:B------:R-:W-:-:S03]  /*0e80*/  LOP3.LUT R10, R16, 0x30, RZ, 0xfc, !PT ;  /* 0x00000030100a7812 */ /* 0x000fc600078efcff */
[----:B------:R-:W-:Y:S01]  /*0e90*/  IMAD.MOV R2, RZ, RZ, -R2 ;  /* 0x000000ffff027224 */ /* 0x000fe200078e0a02 */
[----:B------:R-:W-:Y:S01]  /*0ea0*/  IABS R7, R10 ;  /* 0x0000000a00077213 */ /* 0x000fe20000000000 */
[----:B------:R-:W-:Y:S02]  /*0eb0*/  IMAD.MOV R0, RZ, RZ, -R0 ;  /* 0x000000ffff007224 */ /* 0x000fe400078e0a00 */
[C---:B------:R-:W-:Y:S02]  /*0ec0*/  IMAD R19, R4.reuse, R2, R19 ;  /* 0x0000000204137224 */ /* 0x040fe400078e0213 */
[C---:B------:R-:W-:Y:S02]  /*0ed0*/  IMAD R17, R4.reuse, R0, R17 ;  /* 0x0000000004117224 */ /* 0x040fe400078e0211 */
[--C-:B------:R-:W-:Y:S01]  /*0ee0*/  @!P2 IMAD.IADD R13, R13, 0x1, -R4.reuse ;  /* 0x000000010d0da824 */ /* 0x100fe200078e0a04 */
[C---:B------:R-:W-:Y:S01]  /*0ef0*/  ISETP.GT.U32.AND P2, PT, R4.reuse, R19, PT ;  /* 0x000000130400720c */ /* 0x040fe20003f44070 */
[----:B------:R-:W-:Y:S01]  /*0f00*/  @!P6 IMAD.MOV R11, RZ, RZ, -R11 ;  /* 0x000000ffff0be224 */ /* 0x000fe200078e0a0b */
[----:B------:R-:W-:Y:S01]  /*0f10*/  ISETP.GT.U32.AND P6, PT, R4, R17, PT ;  /* 0x000000110400720c */ /* 0x000fe20003fc4070 */
[----:B------:R-:W-:-:S02]  /*0f20*/  @!P4 IMAD.IADD R15, R15, 0x1, -R4 ;  /* 0x000000010f0fc824 */ /* 0x000fc400078e0a04 */
[----:B------:R-:W-:-:S03]  /*0f30*/  IMAD.HI.U32 R0, R8, R7, RZ ;  /* 0x0000000708007227 */ /* 0x000fc600078e00ff */
[C---:B------:R-:W-:Y:S01]  /*0f40*/  ISETP.GT.U32.AND P4, PT, R4.reuse, R15, PT ;  /* 0x0000000f0400720c */ /* 0x040fe20003f84070 */
[----:B------:R-:W-:Y:S02]  /*0f50*/  IMAD.MOV R0, RZ, RZ, -R0 ;  /* 0x000000ffff007224 */ /* 0x000fe400078e0a00 */
[----:B------:R-:W-:Y:S02]  /*0f60*/  @!P1 IMAD.MOV R13, RZ, RZ, -R13 ;  /* 0x000000ffff0d9224 */ /* 0x000fe400078e0a0d */
[--C-:B------:R-:W-:Y:S02]  /*0f70*/  @!P2 IMAD.IADD R19, R19, 0x1, -R4.reuse ;  /* 0x000000011313a824 */ /* 0x100fe400078e0a04 */
[----:B------:R-:W-:Y:S02]  /*0f80*/  @!P6 IMAD.IADD R17, R17, 0x1, -R4 ;  /* 0x000000011111e824 */ /* 0x000fe400078e0a04 */
[C---:B------:R-:W-:Y:S01]  /*0f90*/  IMAD R7, R4.reuse, R0, R7 ;  /* 0x0000000004077224 */ /* 0x040fe200078e0207 */
[----:B------:R-:W-:Y:S01]  /*0fa0*/  ISETP.GT.U32.AND P1, PT, R4, R19, PT ;  /* 0x000000130400720c */ /* 0x000fe20003f24070 */
[----:B------:R-:W-:Y:S01]  /*0fb0*/  IMAD.HI.U32 R0, R8, R23, RZ ;  /* 0x0000001708007227 */ /* 0x000fe200078e00ff */
[----:B------:R-:W-:-:S02]  /*0fc0*/  ISETP.GT.U32.AND P2, PT, R4, R17, PT ;  /* 0x000000110400720c */ /* 0x000fc40003f44070 */
[----:B------:R-:W-:Y:S01]  /*0fd0*/  ISETP.GT.U32.AND P6, PT, R4, R7, PT ;  /* 0x000000070400720c */ /* 0x000fe20003fc4070 */
[----:B------:R-:W-:Y:S01]  /*0fe0*/  @!P4 IMAD.IADD R15, R15, 0x1, -R4 ;  /* 0x000000010f0fc824 */ /* 0x000fe200078e0a04 */
[----:B------:R-:W-:Y:S01]  /*0ff0*/  ISETP.GE.AND P4, PT, R10, RZ, PT ;  /* 0x000000ff0a00720c */ /* 0x000fe20003f86270 */
[----:B------:R-:W-:-:S04]  /*1000*/  IMAD.HI.U32 R10, R8, R29, RZ ;  /* 0x0000001d080a7227 */ /* 0x000fc800078e00ff */
[----:B------:R-:W-:Y:S02]  /*1010*/  IMAD.MOV R0, RZ, RZ, -R0 ;  /* 0x000000ffff007224 */ /* 0x000fe400078e0a00 */
[----:B------:R-:W-:Y:S02]  /*1020*/  IMAD.MOV R10, RZ, RZ, -R10 ;  /* 0x000000ffff0a7224 */ /* 0x000fe400078e0a0a */
[----:B------:R-:W-:-:S04]  /*1030*/  IMAD.HI.U32 R2, R8, R27, RZ ;  /* 0x0000001b08027227 */ /* 0x000fc800078e00ff */
[C---:B------:R-:W-:Y:S02]  /*1040*/  IMAD R23, R4.reuse, R0, R23 ;  /* 0x0000000004177224 */ /* 0x040fe400078e0217 */
[----:B------:R-:W-:Y:S01]  /*1050*/  IMAD R29, R4, R10, R29 ;  /* 0x0000000a041d7224 */ /* 0x000fe200078e021d */
[----:B------:R-:W-:Y:S01]  /*1060*/  LOP3.LUT R10, R16, 0x24, RZ, 0xfc, !PT ;  /* 0x00000024100a7812 */ /* 0x000fe200078efcff */
[----:B------:R-:W-:Y:S02]  /*1070*/  @!P1 IMAD.IADD R19, R19, 0x1, -R4 ;  /* 0x0000000113139824 */ /* 0x000fe400078e0a04 */
[----:B------:R-:W-:Y:S01]  /*1080*/  IMAD.MOV R2, RZ, RZ, -R2 ;  /* 0x000000ffff027224 */ /* 0x000fe200078e0a02 */
[----:B------:R-:W-:Y:S01]  /*1090*/  IABS R25, R10 ;  /* 0x0000000a00197213 */ /* 0x000fe20000000000 */
[--C-:B------:R-:W-:Y:S01]  /*10a0*/  @!P2 IMAD.IADD R17, R17, 0x1, -R4.reuse ;  /* 0x000000011111a824 */ /* 0x100fe200078e0a04 */
[C---:B------:R-:W-:Y:S01]  /*10b0*/  ISETP.GT.U32.AND P2, PT, R4.reuse, R23, PT ;  /* 0x000000170400720c */ /* 0x040fe20003f44070 */
[----:B------:R-:W-:Y:S01]  /*10c0*/  @!P3 IMAD.MOV R19, RZ, RZ, -R19 ;  /* 0x000000ffff13b224 */ /* 0x000fe200078e0a13 */
[----:B------:R-:W-:Y:S01]  /*10d0*/  ISETP.GT.U32.AND P3, PT, R4, R29, PT ;  /* 0x0000001d0400720c */ /* 0x000fe20003f64070 */
[----:B------:R-:W-:-:S02]  /*10e0*/  @!P6 IMAD.IADD R7, R7, 0x1, -R4 ;  /* 0x000000010707e824 */ /* 0x000fc400078e0a04 */
[----:B------:R-:W-:Y:S01]  /*10f0*/  IMAD R27, R4, R2, R27 ;  /* 0x00000002041b7224 */ /* 0x000fe200078e021b */
[----:B------:R-:W-:Y:S01]  /*1100*/  LOP3.LUT R2, R16, 0x26, RZ, 0xfc, !PT ;  /* 0x0000002610027812 */ /* 0x000fe200078efcff */
[----:B------:R-:W-:Y:S01]  /*1110*/  @!P0 IMAD.MOV R15, RZ, RZ, -R15 ;  /* 0x000000ffff0f8224 */ /* 0x000fe200078e0a0f */
[C---:B------:R-:W-:Y:S01]  /*1120*/  ISETP.GT.U32.AND P6, PT, R4.reuse, R7, PT ;  /* 0x000000070400720c */ /* 0x040fe20003fc4070 */
[----:B------:R-:W-:Y:S01]  /*1130*/  @!P5 IMAD.MOV R17, RZ, RZ, -R17 ;  /* 0x000000ffff11d224 */ /* 0x000fe200078e0a11 */
[----:B------:R-:W-:Y:S01]  /*1140*/  IABS R31, R2 ;  /* 0x00000002001f7213 */ /* 0x000fe20000000000 */
[----:B------:R-:W-:Y:S01]  /*1150*/  IMAD R5, R5, UR4, RZ ;  /* 0x0000000405057c24 */ /* 0x000fe2000f8e02ff */
[----:B------:R-:W-:Y:S01]  /*1160*/  ISETP.GT.U32.AND P1, PT, R4, R27, PT ;  /* 0x0000001b0400720c */ /* 0x000fe20003f24070 */
[--C-:B------:R-:W-:Y:S01]  /*1170*/  @!P2 IMAD.IADD R23, R23, 0x1, -R4.reuse ;  /* 0x000000011717a824 */ /* 0x100fe200078e0a04 */
[----:B------:R-:W-:Y:S01]  /*1180*/  ISETP.GE.AND P0, PT, R12, RZ, PT ;  /* 0x000000ff0c00720c */ /* 0x000fe20003f06270 */
[----:B------:R-:W-:Y:S01]  /*1190*/  IMAD.HI.U32 R0, R8, R31, RZ ;  /* 0x0000001f08007227 */ /* 0x000fe200078e00ff */
[----:B------:R-:W-:Y:S01]  /*11a0*/  LOP3.LUT R12, R16, 0x22, RZ, 0xfc, !PT ;  /* 0x00000022100c7812 */ /* 0x000fe200078efcff */
[----:B------:R-:W-:Y:S01]  /*11b0*/  ULDC UR4, c[0x0][0x240] ;  /* 0x0000900000047ab9 */ /* 0x000fe20000000800 */
[----:B------:R-:W-:Y:S01]  /*11c0*/  ISETP.GT.U32.AND P2, PT, R4, R23, PT ;  /* 0x000000170400720c */ /* 0x000fe20003f44070 */
[----:B------:R-:W-:Y:S01]  /*11d0*/  @!P3 IMAD.IADD R29, R29, 0x1, -R4 ;  /* 0x000000011d1db824 */ /* 0x000fe200078e0a04 */
[----:B------:R-:W-:Y:S01]  /*11e0*/  IABS R33, R12 ;  /* 0x0000000c00217213 */ /* 0x000fe20000000000 */
[----:B------:R-:W-:Y:S01]  /*11f0*/  IMAD.MOV R0, RZ, RZ, -R0 ;  /* 0x000000ffff007224 */ /* 0x000fe200078e0a00 */
[----:B------:R-:W-:Y:S01]  /*1200*/  ISETP.GE.AND P5, PT, R14, RZ, PT ;  /* 0x000000ff0e00720c */ /* 0x000fe20003fa6270 */
[----:B------:R-:W-:Y:S01]  /*1210*/  @!P6 IMAD.IADD R7, R7, 0x1, -R4 ;  /* 0x000000010707e824 */ /* 0x000fe200078e0a04 */
[C---:B------:R-:W-:Y:S01]  /*1220*/  ISETP.GT.U32.AND P3, PT, R4.reuse, R29, PT ;  /* 0x0000001d0400720c */ /* 0x040fe20003f64070 */
[----:B------:R-:W-:Y:S01]  /*1230*/  IMAD R31, R4, R0, R31 ;  /* 0x00000000041f7224 */ /* 0x000fe200078e021f */
[----:B------:R-:W-:Y:S01]  /*1240*/  ISETP.GE.AND P6, PT, R18, RZ, PT ;  /* 0x000000ff1200720c */ /* 0x000fe20003fc6270 */
[----:B------:R-:W-:Y:S01]  /*1250*/  IMAD.HI.U32 R0, R8, R25, RZ ;  /* 0x0000001908007227 */ /* 0x000fe200078e00ff */
[----:B------:R-:W-:-:S03]  /*1260*/  LOP3.LUT R14, R16, 0x12, RZ, 0xfc, !PT ;  /* 0x00000012100e7812 */ /* 0x000fc600078efcff */
[----:B------:R-:W-:Y:S01]  /*1270*/  IMAD.MOV.U32 R21, RZ, RZ, R7 ;  /* 0x000000ffff157224 */ /* 0x000fe200078e0007 */
[----:B------:R-:W-:Y:S01]  /*1280*/  IABS R51, R14 ;  /* 0x0000000e00337213 */ /* 0x000fe20000000000 */
[----:B------:R-:W-:Y:S02]  /*1290*/  IMAD.MOV R7, RZ, RZ, -R0 ;  /* 0x000000ffff077224 */ /* 0x000fe400078e0a00 */
[----:B------:R-:W-:-:S04]  /*12a0*/  IMAD.HI.U32 R0, R8, R33, RZ ;  /* 0x0000002108007227 */ /* 0x000fc800078e00ff */
[--C-:B------:R-:W-:Y:S02]  /*12b0*/  @!P1 IMAD.IADD R27, R27, 0x1, -R4.reuse ;  /* 0x000000011b1b9824 */ /* 0x100fe400078e0a04 */
[C---:B------:R-:W-:Y:S02]  /*12c0*/  IMAD R7, R4.reuse, R7, R25 ;  /* 0x0000000704077224 */ /* 0x040fe400078e0219 */
[----:B------:R-:W-:Y:S01]  /*12d0*/  @!P2 IMAD.IADD R23, R23, 0x1, -R4 ;  /* 0x000000011717a824 */ /* 0x000fe200078e0a04 */
[----:B------:R-:W-:Y:S01]  /*12e0*/  ISETP.GT.U32.AND P1, PT, R4, R27, PT ;  /* 0x0000001b0400720c */ /* 0x000fe20003f24070 */
[----:B------:R-:W-:Y:S01]  /*12f0*/  IMAD.MOV R0, RZ, RZ, -R0 ;  /* 0x000000ffff007224 */ /* 0x000fe200078e0a00 */
[----:B------:R-:W-:Y:S01]  /*1300*/  ISETP.GE.AND P2, PT, R2, RZ, PT ;  /* 0x000000ff0200720c */ /* 0x000fe20003f46270 */
[----:B------:R-:W-:Y:S01]  /*1310*/  @!P4 IMAD.MOV R21, RZ, RZ, -R21 ;  /* 0x000000ffff15c224 */ /* 0x000fe200078e0a15 */
[C---:B------:R-:W-:Y:S01]  /*1320*/  ISETP.GT.U32.AND P4, PT, R4.reuse, R31, PT ;  /* 0x0000001f0400720c */ /* 0x040fe20003f84070 */
[----:B------:R-:W-:Y:S01]  /*1330*/  @!P3 IMAD.IADD R29, R29, 0x1, -R4 ;  /* 0x000000011d1db824 */ /* 0x000fe200078e0a04 */
[----:B------:R-:W-:Y:S01]  /*1340*/  ISETP.GT.U32.AND P3, PT, R4, R7, PT ;  /* 0x000000070400720c */ /* 0x000fe20003f64070 */
[----:B------:R-:W-:Y:S01]  /*1350*/  IMAD.MOV.U32 R25, RZ, RZ, R23 ;  /* 0x000000ffff197224 */ /* 0x000fe200078e0017 */
[----:B------:R-:W-:Y:S01]  /*1360*/  LOP3.LUT R2, R16, 0x20, RZ, 0xfc, !PT ;  /* 0x0000002010027812 */ /* 0x000fe200078efcff */
[----:B------:R-:W-:-:S02]  /*1370*/  IMAD R23, R4, R0, R33 ;  /* 0x0000000004177224 */ /* 0x000fc400078e0221 */
[----:B------:R-:W-:Y:S01]  /*1380*/  @!P6 IMAD.MOV R29, RZ, RZ, -R29 ;  /* 0x000000ffff1de224 */ /* 0x000fe200078e0a1d */
[----:B------:R-:W-:Y:S01]  /*1390*/  IABS R37, R2 ;  /* 0x0000000200257213 */ /* 0x000fe20000000000 */
[--C-:B------:R-:W-:Y:S01]  /*13a0*/  @!P1 IMAD.IADD R27, R27, 0x1, -R4.reuse ;  /* 0x000000011b1b9824 */ /* 0x100fe200078e0a04 */
[----:B------:R-:W-:Y:S01]  /*13b0*/  ISETP.GT.U32.AND P6, PT, R4, R23, PT ;  /* 0x000000170400720c */ /* 0x000fe20003fc4070 */
[----:B------:R-:W-:Y:S01]  /*13c0*/  @!P0 IMAD.MOV R25, RZ, RZ, -R25 ;  /* 0x000000ffff198224 */ /* 0x000fe200078e0a19 */
[----:B------:R-:W-:Y:S01]  /*13d0*/  ISETP.GE.AND P1, PT, R10, RZ, PT ;  /* 0x000000ff0a00720c */ /* 0x000fe20003f26270 */
[--C-:B------:R-:W-:Y:S01]  /*13e0*/  @!P4 IMAD.IADD R31, R31, 0x1, -R4.reuse ;  /* 0x000000011f1fc824 */ /* 0x100fe200078e0a04 */
[----:B------:R-:W-:Y:S01]  /*13f0*/  LOP3.LUT R10, R16, 0x1a, RZ, 0xfc, !PT ;  /* 0x0000001a100a7812 */ /* 0x000fe200078efcff */
[----:B------:R-:W-:Y:S01]  /*1400*/  @!P3 IMAD.IADD R7, R7, 0x1, -R4 ;  /* 0x000000010707b824 */ /* 0x000fe200078e0a04 */
[----:B------:R-:W-:Y:S01]  /*1410*/  ISETP.GE.AND P4, PT, R12, RZ, PT ;  /* 0x000000ff0c00720c */ /* 0x000fe20003f86270 */
[----:B------:R-:W-:Y:S01]  /*1420*/  @!P5 IMAD.MOV R27, RZ, RZ, -R27 ;  /* 0x000000ffff1bd224 */ /* 0x000fe200078e0a1b */
[----:B------:R-:W-:Y:S01]  /*1430*/  ISETP.GT.U32.AND P0, PT, R4, R31, PT ;  /* 0x0000001f0400720c */ /* 0x000fe20003f04070 */
[----:B------:R-:W-:Y:S01]  /*1440*/  IMAD.HI.U32 R0, R8, R37, RZ ;  /* 0x0000002508007227 */ /* 0x000fe200078e00ff */
[----:B------:R-:W-:-:S02]  /*1450*/  ISETP.GE.AND P5, PT, R2, RZ, PT ;  /* 0x000000ff0200720c */ /* 0x000fc40003fa6270 */
[----:B------:R-:W-:Y:S01]  /*1460*/  ISETP.GT.U32.AND P3, PT, R4, R7, PT ;  /* 0x000000070400720c */ /* 0x000fe20003f64070 */
[----:B------:R-:W-:Y:S01]  /*1470*/  @!P6 IMAD.IADD R23, R23, 0x1, -R4 ;  /* 0x000000011717e824 */ /* 0x000fe200078e0a04 */
[----:B------:R-:W-:Y:S01]  /*1480*/  LOP3.LUT R2, R16, 0x1c, RZ, 0xfc, !PT ;  /* 0x0000001c10027812 */ /* 0x000fe200078efcff */
[----:B------:R-:W-:Y:S01]  /*1490*/  IMAD.MOV R0, RZ, RZ, -R0 ;  /* 0x000000ffff007224 */ /* 0x000fe200078e0a00 */
[----:B------:R-:W-:Y:S01]  /*14a0*/  IABS R39, R10 ;  /* 0x0000000a00277213 */ /* 0x000fe20000000000 */
[----:B------:R-:W-:Y:S01]  /*14b0*/  IMAD R237, R230, 0x9, RZ ;  /* 0x00000009e6ed7824 */ /* 0x000fe200078e02ff */
[----:B------:R-:W-:Y:S01]  /*14c0*/  IABS R35, R2 ;  /* 0x0000000200237213 */ /* 0x000fe20000000000 */
[C---:B------:R-:W-:Y:S01]  /*14d0*/  IMAD R37, R4.reuse, R0, R37 ;  /* 0x0000000004257224 */ /* 0x040fe200078e0225 */
[----:B------:R-:W-:Y:S01]  /*14e0*/  ISETP.GT.U32.AND P6, PT, R4, R23, PT ;  /* 0x000000170400720c */ /* 0x000fe20003fc4070 */
[----:B------:R-:W-:Y:S01]  /*14f0*/  @!P0 IMAD.IADD R31, R31, 0x1, -R4 ;  /* 0x000000011f1f8824 */ /* 0x000fe200078e0a04 */
[----:B------:R-:W-:Y:S01]  /*1500*/  ISETP.GE.AND P0, PT, R2, RZ, PT ;  /* 0x000000ff0200720c */ /* 0x000fe20003f06270 */
[----:B------:R-:W-:Y:S01]  /*1510*/  IMAD.HI.U32 R0, R8, R35, RZ ;  /* 0x0000002308007227 */ /* 0x000fe200078e00ff */
[----:B------:R-:W-:-:S03]  /*1520*/  LOP3.LUT R12, R16, 0x18, RZ, 0xfc, !PT ;  /* 0x00000018100c7812 */ /* 0x000fc600078efcff */
[----:B------:R-:W-:Y:S01]  /*1530*/  @!P3 IMAD.IADD R7, R7, 0x1, -R4 ;  /* 0x000000010707b824 */ /* 0x000fe200078e0a04 */
[----:B------:R-:W-:Y:S01]  /*1540*/  ISETP.GT.U32.AND P3, PT, R4, R37, PT ;  /* 0x000000250400720c */ /* 0x000fe20003f64070 */
[----:B------:R-:W-:Y:S01]  /*1550*/  IMAD.MOV R2, RZ, RZ, -R0 ;  /* 0x000000ffff027224 */ /* 0x000fe200078e0a00 */
[----:B------:R-:W-:Y:S01]  /*1560*/  IABS R41, R12 ;  /* 0x0000000c00297213 */ /* 0x000fe20000000000 */
[----:B------:R-:W-:-:S04]  /*1570*/  IMAD.HI.U32 R0, R8, R39, RZ ;  /* 0x0000002708007227 */ /* 0x000fc800078e00ff */
[----:B------:R-:W-:Y:S02]  /*1580*/  IMAD.MOV.U32 R33, RZ, RZ, R7 ;  /* 0x000000ffff217224 */ /* 0x000fe400078e0007 */
[C---:B------:R-:W-:Y:S02]  /*1590*/  IMAD R7, R4.reuse, R2, R35 ;  /* 0x0000000204077224 */ /* 0x040fe400078e0223 */
[----:B------:R-:W-:Y:S02]  /*15a0*/  IMAD.MOV R2, RZ, RZ, -R0 ;  /* 0x000000ffff027224 */ /* 0x000fe400078e0a00 */
[----:B------:R-:W-:Y:S01]  /*15b0*/  @!P6 IMAD.IADD R23, R23, 0x1, -R4 ;  /* 0x000000011717e824 */ /* 0x000fe200078e0a04 */
[C---:B------:R-:W-:Y:S01]  /*15c0*/  ISETP.GT.U32.AND P6, PT, R4.reuse, R7, PT ;  /* 0x000000070400720c */ /* 0x040fe20003fc4070 */
[----:B------:R-:W-:Y:S02]  /*15d0*/  IMAD R39, R4, R2, R39 ;  /* 0x0000000204277224 */ /* 0x000fe400078e0227 */
[----:B------:R-:W-:-:S02]  /*15e0*/  IMAD.MOV.U32 R35, RZ, RZ, R23 ;  /* 0x000000ffff237224 */ /* 0x000fc400078e0017 */
[----:B------:R-:W-:Y:S02]  /*15f0*/  @!P3 IMAD.IADD R37, R37, 0x1, -R4 ;  /* 0x000000012525b824 */ /* 0x000fe400078e0a04 */
[----:B------:R-:W-:Y:S01]  /*1600*/  @!P4 IMAD.MOV R35, RZ, RZ, -R35 ;  /* 0x000000ffff23c224 */ /* 0x000fe200078e0a23 */
[----:B------:R-:W-:Y:S01]  /*1610*/  ISETP.GT.U32.AND P4, PT, R4, R39, PT ;  /* 0x000000270400720c */ /* 0x000fe20003f84070 */
[----:B------:R-:W-:Y:S01]  /*1620*/  IMAD.HI.U32 R0, R8, R41, RZ ;  /* 0x0000002908007227 */ /* 0x000fe200078e00ff */
[----:B------:R-:W-:-:S03]  /*1630*/  ISETP.GT.U32.AND P3, PT, R4, R37, PT ;  /* 0x000000250400720c */ /* 0x000fc60003f64070 */
[----:B------:R-:W-:Y:S02]  /*1640*/  IMAD.MOV R0, RZ, RZ, -R0 ;  /* 0x000000ffff007224 */ /* 0x000fe400078e0a00 */
[----:B------:R-:W-:Y:S01]  /*1650*/  @!P1 IMAD.MOV R33, RZ, RZ, -R33 ;  /* 0x000000ffff219224 */ /* 0x000fe200078e0a21 */
[----:B------:R-:W-:Y:S01]  /*1660*/  ISETP.GE.AND P1, PT, R12, RZ, PT ;  /* 0x000000ff0c00720c */ /* 0x000fe20003f26270 */
[----:B------:R-:W-:Y:S01]  /*1670*/  IMAD R23, R4, R0, R41 ;  /* 0x0000000004177224 */ /* 0x000fe200078e0229 */
[----:B------:R-:W-:Y:S01]  /*1680*/  LOP3.LUT R12, R16, 0x14, RZ, 0xfc, !PT ;  /* 0x00000014100c7812 */ /* 0x000fe200078efcff */
[----:B------:R-:W-:Y:S01]  /*1690*/  @!P2 IMAD.MOV R31, RZ, RZ, -R31 ;  /* 0x000000ffff1fa224 */ /* 0x000fe200078e0a1f */
[----:B------:R-:W-:Y:S01]  /*16a0*/  ISETP.GE.AND P2, PT, R10, RZ, PT ;  /* 0x000000ff0a00720c */ /* 0x000fe20003f46270 */
[--C-:B------:R-:W-:Y:S01]  /*16b0*/  @!P4 IMAD.IADD R39, R39, 0x1, -R4.reuse ;  /* 0x000000012727c824 */ /* 0x100fe200078e0a04 */
[----:B------:R-:W-:Y:S01]  /*16c0*/  IABS R49, R12 ;  /* 0x0000000c00317213 */ /* 0x000fe20000000000 */
[--C-:B------:R-:W-:Y:S01]  /*16d0*/  @!P3 IMAD.IADD R37, R37, 0x1, -R4.reuse ;  /* 0x000000012525b824 */ /* 0x100fe200078e0a04 */
[C---:B------:R-:W-:Y:S01]  /*16e0*/  ISETP.GT.U32.AND P3, PT, R4.reuse, R23, PT ;  /* 0x000000170400720c */ /* 0x040fe20003f64070 */
[----:B------:R-:W-:Y:S01]  /*16f0*/  @!P6 IMAD.IADD R7, R7, 0x1, -R4 ;  /* 0x000000010707e824 */ /* 0x000fe200078e0a04 */
[----:B------:R-:W-:Y:S01]  /*1700*/  ISETP.GT.U32.AND P4, PT, R4, R39, PT ;  /* 0x000000270400720c */ /* 0x000fe20003f84070 */
[----:B------:R-:W-:Y:S01]  /*1710*/  IMAD.HI.U32 R2, R8, R49, RZ ;  /* 0x0000003108027227 */ /* 0x000fe200078e00ff */
[----:B------:R-:W-:-:S02]  /*1720*/  LOP3.LUT R10, R16, 0x16, RZ, 0xfc, !PT ;  /* 0x00000016100a7812 */ /* 0x000fc400078efcff */
[----:B------:R-:W-:Y:S01]  /*1730*/  ISETP.GT.U32.AND P6, PT, R4, R7, PT ;  /* 0x000000070400720c */ /* 0x000fe20003fc4070 */
[----:B------:R-:W-:Y:S01]  /*1740*/  IMAD.MOV R2, RZ, RZ, -R2 ;  /* 0x000000ffff027224 */ /* 0x000fe200078e0a02 */
[----:B------:R-:W-:Y:S01]  /*1750*/  IABS R47, R10 ;  /* 0x0000000a002f7213 */ /* 0x000fe20000000000 */
[----:B------:R-:W-:Y:S01]  /*1760*/  @!P5 IMAD.MOV R37, RZ, RZ, -R37 ;  /* 0x000000ffff25d224 */ /* 0x000fe200078e0a25 */
[----:B------:R-:W-:Y:S01]  /*1770*/  ISETP.GE.AND P5, PT, R10, RZ, PT ;  /* 0x000000ff0a00720c */ /* 0x000fe20003fa6270 */
[----:B------:R-:W-:Y:S01]  /*1780*/  IMAD R49, R4, R2, R49 ;  /* 0x0000000204317224 */ /* 0x000fe200078e0231 */
[----:B------:R-:W-:Y:S01]  /*1790*/  LEA.HI R10, R88, R3, RZ, 0x1a ;  /* 0x00000003580a7211 */ /* 0x000fe200078fd0ff */
[----:B------:R-:W-:-:S04]  /*17a0*/  IMAD.HI.U32 R0, R8, R47, RZ ;  /* 0x0000002f08007227 */ /* 0x000fc800078e00ff */
[--C-:B------:R-:W-:Y:S02]  /*17b0*/  @!P4 IMAD.IADD R39, R39, 0x1, -R4.reuse ;  /* 0x000000012727c824 */ /* 0x100fe400078e0a04 */
[----:B------:R-:W-:Y:S02]  /*17c0*/  @!P3 IMAD.IADD R23, R23, 0x1, -R4 ;  /* 0x000000011717b824 */ /* 0x000fe400078e0a04 */
[----:B------:R-:W-:Y:S02]  /*17d0*/  IMAD.MOV.U32 R43, RZ, RZ, R39 ;  /* 0x000000ffff2b7224 */ /* 0x000fe400078e0027 */
[----:B------:R-:W-:Y:S01]  /*17e0*/  IMAD.MOV R0, RZ, RZ, -R0 ;  /* 0x000000ffff007224 */ /* 0x000fe200078e0a00 */
[C---:B------:R-:W-:Y:S01]  /*17f0*/  ISETP.GT.U32.AND P3, PT, R4.reuse, R23, PT ;  /* 0x000000170400720c */ /* 0x040fe20003f64070 */
[----:B------:R-:W-:Y:S01]  /*1800*/  @!P2 IMAD.MOV R43, RZ, RZ, -R43 ;  /* 0x000000ffff2ba224 */ /* 0x000fe200078e0a2b */
[C---:B------:R-:W-:Y:S01]  /*1810*/  ISETP.GT.U32.AND P2, PT, R4.reuse, R49, PT ;  /* 0x000000310400720c */ /* 0x040fe20003f44070 */
[----:B------:R-:W-:-:S02]  /*1820*/  IMAD R47, R4, R0, R47 ;  /* 0x00000000042f7224 */ /* 0x000fc400078e022f */
[----:B------:R-:W-:-:S03]  /*1830*/  IMAD.HI.U32 R0, R8, R51, RZ ;  /* 0x0000003308007227 */ /* 0x000fc600078e00ff */
[----:B------:R-:W-:Y:S01]  /*1840*/  ISETP.GT.U32.AND P4, PT, R4, R47, PT ;  /* 0x0000002f0400720c */ /* 0x000fe20003f84070 */
[----:B------:R-:W-:Y:S02]  /*1850*/  IMAD.MOV R0, RZ, RZ, -R0 ;  /* 0x000000ffff007224 */ /* 0x000fe400078e0a00 */
[--C-:B------:R-:W-:Y:S01]  /*1860*/  @!P6 IMAD.IADD R7, R7, 0x1, -R4.reuse ;  /* 0x000000010707e824 */ /* 0x100fe200078e0a04 */
[----:B------:R-:W-:Y:S01]  /*1870*/  ISETP.GE.AND P6, PT, R12, RZ, PT ;  /* 0x000000ff0c00720c */ /* 0x000fe20003fc6270 */
[----:B------:R-:W-:Y:S01]  /*1880*/  IMAD R51, R4, R0, R51 ;  /* 0x0000000004337224 */ /* 0x000fe200078e0233 */
[C---:B------:R-:W-:Y:S01]  /*1890*/  LOP3.LUT R0, R16.reuse, 0x10, RZ, 0xfc, !PT ;  /* 0x0000001010007812 */ /* 0x040fe200078efcff */
[--C-:B------:R-:W-:Y:S01]  /*18a0*/  @!P3 IMAD.IADD R23, R23, 0x1, -R4.reuse ;  /* 0x000000011717b824 */ /* 0x100fe200078e0a04 */
[----:B------:R-:W-:Y:S01]  /*18b0*/  LOP3.LUT R12, R16, 0xc, RZ, 0xfc, !PT ;  /* 0x0000000c100c7812 */ /* 0x000fe200078efcff */
[----:B------:R-:W-:Y:S01]  /*18c0*/  @!P2 IMAD.IADD R49, R49, 0x1, -R4 ;  /* 0x000000013131a824 */ /* 0x000fe200078e0a04 */
[----:B------:R-:W-:Y:S01]  /*18d0*/  IABS R53, R0 ;  /* 0x0000000000357213 */ /* 0x000fe20000000000 */
[----:B------:R-:W-:Y:S01]  /*18e0*/  IMAD.MOV.U32 R45, RZ, RZ, R23 ;  /* 0x000000ffff2d7224 */ /* 0x000fe200078e0017 */
[----:B------:R-:W-:Y:S01]  /*18f0*/  ISETP.GE.AND P3, PT, R0, RZ, PT ;  /* 0x000000ff0000720c */ /* 0x000fe20003f66270 */
[----:B------:R-:W-:Y:S01]  /*1900*/  IMAD.MOV.U32 R41, RZ, RZ, R7 ;  /* 0x000000ffff297224 */ /* 0x000fe200078e0007 */
[----:B------:R-:W-:Y:S01]  /*1910*/  IABS R59, R12 ;  /* 0x0000000c003b7213 */ /* 0x000fe20000000000 */
[----:B------:R-:W-:Y:S01]  /*1920*/  IMAD.HI.U32 R0, R8, R53, RZ ;  /* 0x0000003508007227 */ /* 0x000fe200078e00ff */
[----:B------:R-:W-:-:S03]  /*1930*/  ISETP.GT.U32.AND P2, PT, R4, R49, PT ;  /* 0x000000310400720c */ /* 0x000fc60003f44070 */
[----:B------:R-:W-:Y:S01]  /*1940*/  @!P1 IMAD.MOV R45, RZ, RZ, -R45 ;  /* 0x000000ffff2d9224 */ /* 0x000fe200078e0a2d */
[----:B------:R-:W-:Y:S01]  /*1950*/  ISETP.GT.U32.AND P1, PT, R4, R51, PT ;  /* 0x000000330400720c */ /* 0x000fe20003f24070 */
[----:B------:R-:W-:Y:S02]  /*1960*/  @!P4 IMAD.IADD R47, R47, 0x1, -R4 ;  /* 0x000000012f2fc824 */ /* 0x000fe400078e0a04 */
[----:B------:R-:W-:-:S03]  /*1970*/  IMAD.HI.U32 R2, R8, R59, RZ ;  /* 0x0000003b08027227 */ /* 0x000fc600078e00ff */
[----:B------:R-:W-:Y:S01]  /*1980*/  ISETP.GT.U32.AND P4, PT, R4, R47, PT ;  /* 0x0000002f0400720c */ /* 0x000fe20003f84070 */
[----:B------:R-:W-:Y:S02]  /*1990*/  IMAD.MOV R0, RZ, RZ, -R0 ;  /* 0x000000ffff007224 */ /* 0x000fe400078e0a00 */
[----:B------:R-:W-:Y:S01]  /*19a0*/  @!P0 IMAD.MOV R41, RZ, RZ, -R41 ;  /* 0x000000ffff298224 */ /* 0x000fe200078e0a29 */
[----:B------:R-:W-:Y:S01]  /*19b0*/  ISETP.GE.AND P0, PT, R14, RZ, PT ;  /* 0x000000ff0e00720c */ /* 0x000fe20003f06270 */
[----:B------:R-:W-:Y:S01]  /*19c0*/  IMAD.MOV R2, RZ, RZ, -R2 ;  /* 0x000000ffff027224 */ /* 0x000fe200078e0a02 */
[----:B------:R-:W-:Y:S01]  /*19d0*/  LOP3.LUT R14, R16, 0xa, RZ, 0xfc, !PT ;  /* 0x0000000a100e7812 */ /* 0x000fe200078efcff */
[C---:B------:R-:W-:Y:S02]  /*19e0*/  IMAD R53, R4.reuse, R0, R53 ;  /* 0x0000000004357224 */ /* 0x040fe400078e0235 */
[C---:B------:R-:W-:Y:S01]  /*19f0*/  IMAD R59, R4.reuse, R2, R59 ;  /* 0x00000002043b7224 */ /* 0x040fe200078e023b */
[----:B------:R-:W-:Y:S01]  /*1a00*/  IABS R61, R14 ;  /* 0x0000000e003d7213 */ /* 0x000fe20000000000 */
[--C-:B------:R-:W-:Y:S01]  /*1a10*/  @!P2 IMAD.IADD R49, R49, 0x1, -R4.reuse ;  /* 0x000000013131a824 */ /* 0x100fe200078e0a04 */
[C---:B------:R-:W-:Y:S01]  /*1a20*/  ISETP.GT.U32.AND P2, PT, R4.reuse, R53, PT ;  /* 0x000000350400720c */ /* 0x040fe20003f44070 */
[----:B------:R-:W-:Y:S01]  /*1a30*/  @!P1 IMAD.IADD R51, R51, 0x1, -R4 ;  /* 0x0000000133339824 */ /* 0x000fe200078e0a04 */
[----:B------:R-:W-:Y:S01]  /*1a40*/  ISETP.GT.U32.AND P1, PT, R4, R59, PT ;  /* 0x0000003b0400720c */ /* 0x000fe20003f24070 */
[----:B------:R-:W-:-:S04]  /*1a50*/  IMAD.HI.U32 R7, R8, R61, RZ ;  /* 0x0000003d08077227 */ /* 0x000fc800078e00ff */
[----:B------:R-:W-:Y:S02]  /*1a60*/  IMAD.MOV R7, RZ, RZ, -R7 ;  /* 0x000000ffff077224 */ /* 0x000fe400078e0a07 */
[--C-:B------:R-:W-:Y:S01]  /*1a70*/  @!P4 IMAD.IADD R47, R47, 0x1, -R4.reuse ;  /* 0x000000012f2fc824 */ /* 0x100fe200078e0a04 */
[----:B------:R-:W-:Y:S01]  /*1a80*/  ISETP.GE.AND P4, PT, R12, RZ, PT ;  /* 0x000000ff0c00720c */ /* 0x000fe20003f86270 */
[----:B------:R-:W-:Y:S01]  /*1a90*/  IMAD R61, R4, R7, R61 ;  /* 0x00000007043d7224 */ /* 0x000fe200078e023d */
[----:B------:R-:W-:Y:S01]  /*1aa0*/  LOP3.LUT R12, R16, 0x8, RZ, 0xfc, !PT ;  /* 0x00000008100c7812 */ /* 0x000fe200078efcff */
[--C-:B------:R-:W-:Y:S01]  /*1ab0*/  @!P2 IMAD.IADD R53, R53, 0x1, -R4.reuse ;  /* 0x000000013535a824 */ /* 0x100fe200078e0a04 */
[C---:B------:R-:W-:Y:S01]  /*1ac0*/  ISETP.GT.U32.AND P2, PT, R4.reuse, R51, PT ;  /* 0x000000330400720c */ /* 0x040fe20003f44070 */
[----:B------:R-:W-:Y:S01]  /*1ad0*/  @!P6 IMAD.MOV R49, RZ, RZ, -R49 ;  /* 0x000000ffff31e224 */ /* 0x000fe200078e0a31 */
[----:B------:R-:W-:Y:S01]  /*1ae0*/  IABS R63, R12 ;  /* 0x0000000c003f7213 */ /* 0x000fe20000000000 */
[----:B------:R-:W-:Y:S01]  /*1af0*/  @!P1 IMAD.IADD R59, R59, 0x1, -R4 ;  /* 0x000000013b3b9824 */ /* 0x000fe200078e0a04 */
[----:B------:R-:W-:Y:S01]  /*1b00*/  ISETP.GT.U32.AND P6, PT, R4, R61, PT ;  /* 0x0000003d0400720c */ /* 0x000fe20003fc4070 */
[----:B------:R-:W-:Y:S01]  /*1b10*/  IMAD.HI.U32 R2, R8, R65, RZ ;  /* 0x0000004108027227 */ /* 0x000fe200078e00ff */
[----:B------:R-:W-:-:S03]  /*1b20*/  ISETP.GT.U32.AND P1, PT, R4, R53, PT ;  /* 0x000000350400720c */ /* 0x000fc60003f24070 */
[----:B------:R-:W-:-:S04]  /*1b30*/  IMAD.HI.U32 R0, R8, R63, RZ ;  /* 0x0000003f08007227 */ /* 0x000fc800078e00ff */
[----:B------:R-:W-:Y:S02]  /*1b40*/  IMAD.MOV R0, RZ, RZ, -R0 ;  /* 0x000000ffff007224 */ /* 0x000fe400078e0a00 */
[----:B------:R-:W-:Y:S02]  /*1b50*/  VIADD R18, R10, 0x3e ;  /* 0x0000003e0a127836 */ /* 0x000fe40000000000 */
[C---:B------:R-:W-:Y:S02]  /*1b60*/  IMAD R63, R4.reuse, R0, R63 ;  /* 0x00000000043f7224 */ /* 0x040fe400078e023f */
[--C-:B------:R-:W-:Y:S01]  /*1b70*/  @!P6 IMAD.IADD R61, R61, 0x1, -R4.reuse ;  /* 0x000000013d3de824 */ /* 0x100fe200078e0a04 */
[----:B------:R-:W-:Y:S01]  /*1b80*/  IABS R23, R18 ;  /* 0x0000001200177213 */ /* 0x000fe20000000000 */
[----:B------:R-:W-:Y:S01]  /*1b90*/  @!P1 IMAD.IADD R53, R53, 0x1, -R4 ;  /* 0x0000000135359824 */ /* 0x000fe200078e0a04 */
[C---:B------:R-:W-:Y:S01]  /*1ba0*/  ISETP.GT.U32.AND P1, PT, R4.reuse, R63, PT ;  /* 0x0000003f0400720c */ /* 0x040fe20003f24070 */
[----:B------:R-:W-:Y:S01]  /*1bb0*/  IMAD.MOV R2, RZ, RZ, -R2 ;  /* 0x000000ffff027224 */ /* 0x000fe200078e0a02 */
[----:B------:R-:W-:Y:S01]  /*1bc0*/  ISETP.GT.U32.AND P6, PT, R4, R61, PT ;  /* 0x0000003d0400720c */ /* 0x000fe20003fc4070 */
[----:B------:R-:W-:-:S04]  /*1bd0*/  IMAD.HI.U32 R7, R8, R67, RZ ;  /* 0x0000004308077227 */ /* 0x000fc800078e00ff */
[----:B------:R-:W-:Y:S02]  /*1be0*/  IMAD R65, R4, R2, R65 ;  /* 0x0000000204417224 */ /* 0x000fe400078e0241 */
[----:B------:R-:W-:-:S04]  /*1bf0*/  IMAD.HI.U32 R0, R8, R23, RZ ;  /* 0x0000001708007227 */ /* 0x000fc800078e00ff */
[--C-:B------:R-:W-:Y:S02]  /*1c00*/  @!P1 IMAD.IADD R63, R63, 0x1, -R4.reuse ;  /* 0x000000013f3f9824 */ /* 0x100fe400078e0a04 */
[----:B------:R-:W-:Y:S01]  /*1c10*/  @!P6 IMAD.IADD R61, R61, 0x1, -R4 ;  /* 0x000000013d3de824 */ /* 0x000fe200078e0a04 */
[C---:B------:R-:W-:Y:S01]  /*1c20*/  ISETP.GT.U32.AND P6, PT, R4.reuse, R65, PT ;  /* 0x000000410400720c */ /* 0x040fe20003fc4070 */
[----:B------:R-:W-:Y:S01]  /*1c30*/  IMAD.MOV R7, RZ, RZ, -R7 ;  /* 0x000000ffff077224 */ /* 0x000fe200078e0a07 */
[C---:B------:R-:W-:Y:S01]  /*1c40*/  ISETP.GT.U32.AND P1, PT, R4.reuse, R63, PT ;  /* 0x0000003f0400720c */ /* 0x040fe20003f24070 */
[----:B------:R-:W-:Y:S02]  /*1c50*/  IMAD.MOV R0, RZ, RZ, -R0 ;  /* 0x000000ffff007224 */ /* 0x000fe400078e0a00 */
[C---:B------:R-:W-:Y:S02]  /*1c60*/  IMAD R67, R4.reuse, R7, R67 ;  /* 0x0000000704437224 */ /* 0x040fe400078e0243 */
[----:B------:R-:W-:-:S02]  /*1c70*/  IMAD R7, R4, R0, R23 ;  /* 0x0000000004077224 */ /* 0x000fc400078e0217 */
[----:B------:R-:W-:Y:S01]  /*1c80*/  @!P5 IMAD.MOV R47, RZ, RZ, -R47 ;  /* 0x000000ffff2fd224 */ /* 0x000fe200078e0a2f */
[----:B------:R-:W-:Y:S01]  /*1c90*/  ISETP.GT.U32.AND P5, PT, R4, R59, PT ;  /* 0x0000003b0400720c */ /* 0x000fe20003fa4070 */
[----:B------:R-:W-:Y:S02]  /*1ca0*/  VIADD R20, R10, 0x2e ;  /* 0x0000002e0a147836 */ /* 0x000fe40000000000 */
[--C-:B------:R-:W-:Y:S01]  /*1cb0*/  @!P6 IMAD.IADD R65, R65, 0x1, -R4.reuse ;  /* 0x000000014141e824 */ /* 0x100fe200078e0a04 */
[C---:B------:R-:W-:Y:S01]  /*1cc0*/  ISETP.GT.U32.AND P6, PT, R4.reuse, R7, PT ;  /* 0x000000070400720c */ /* 0x040fe20003fc4070 */
[----:B------:R-:W-:Y:S01]  /*1cd0*/  @!P1 IMAD.IADD R63, R63, 0x1, -R4 ;  /* 0x000000013f3f9824 */ /* 0x000fe200078e0a04 */
[----:B------:R-:W-:Y:S01]  /*1ce0*/  ISETP.GT.U32.AND P1, PT, R4, R67, PT ;  /* 0x000000430400720c */ /* 0x000fe20003f24070 */
[C---:B------:R-:W-:Y:S01]  /*1cf0*/  VIADD R22, R10.reuse, 0x1e ;  /* 0x0000001e0a167836 */ /* 0x040fe20000000000 */
[----:B------:R-:W-:Y:S01]  /*1d00*/  IABS R23, R20 ;  /* 0x0000001400177213 */ /* 0x000fe20000000000 */
[----:B------:R-:W-:-:S02]  /*1d10*/  VIADD R10, R10, 0xe ;  /* 0x0000000e0a0a7836 */ /* 0x000fc40000000000 */
[--C-:B------:R-:W-:Y:S01]  /*1d20*/  @!P2 IMAD.IADD R51, R51, 0x1, -R4.reuse ;  /* 0x000000013333a824 */ /* 0x100fe200078e0a04 */
[----:B------:R-:W-:Y:S01]  /*1d30*/  IABS R39, R22 ;  /* 0x0000001600277213 */ /* 0x000fe20000000000 */
[----:B------:R-:W-:Y:S01]  /*1d40*/  IMAD.HI.U32 R0, R8, R23, RZ ;  /* 0x0000001708007227 */ /* 0x000fe200078e00ff */
[----:B------:R-:W-:Y:S02]  /*1d50*/  IABS R55, R10 ;  /* 0x0000000a00377213 */ /* 0x000fe40000000000 */
[----:B------:R-:W-:Y:S01]  /*1d60*/  ISETP.GE.AND P2, PT, R14, RZ, PT ;  /* 0x000000ff0e00720c */ /* 0x000fe20003f46270 */
[--C-:B------:R-:W-:Y:S02]  /*1d70*/  @!P6 IMAD.IADD R7, R7, 0x1, -R4.reuse ;  /* 0x000000010707e824 */ /* 0x100fe400078e0a04 */
[----:B------:R-:W-:Y:S01]  /*1d80*/  @!P0 IMAD.MOV R51, RZ, RZ, -R51 ;  /* 0x000000ffff338224 */ /* 0x000fe200078e0a33 */
[----:B------:R-:W-:Y:S01]  /*1d90*/  ISETP.GT.U32.AND P0, PT, R4, R65, PT ;  /* 0x000000410400720c */ /* 0x000fe20003f04070 */
[----:B------:R-:W-:Y:S01]  /*1da0*/  @!P5 IMAD.IADD R59, R59, 0x1, -R4 ;  /* 0x000000013b3bd824 */ /* 0x000fe200078e0a04 */
[----:B------:R-:W-:Y:S01]  /*1db0*/  ISETP.GE.AND P5, PT, R12, RZ, PT ;  /* 0x000000ff0c00720c */ /* 0x000fe20003fa6270 */
[----:B------:R-:W-:Y:S01]  /*1dc0*/  IMAD.HI.U32 R2, R8, R39, RZ ;  /* 0x0000002708027227 */ /* 0x000fe200078e00ff */
[----:B------:R-:W-:-:S03]  /*1dd0*/  ISETP.GT.U32.AND P6, PT, R4, R7, PT ;  /* 0x000000070400720c */ /* 0x000fc60003fc4070 */
[----:B------:R-:W-:Y:S02]  /*1de0*/  @!P1 IMAD.IADD R67, R67, 0x1, -R4 ;  /* 0x0000000143439824 */ /* 0x000fe400078e0a04 */
[----:B------:R-:W-:-:S04]  /*1df0*/  IMAD.HI.U32 R14, R8, R71, RZ ;  /* 0x00000047080e7227 */ /* 0x000fc800078e00ff */
[----:B------:R-:W-:Y:S02]  /*1e00*/  IMAD.MOV R0, RZ, RZ, -R0 ;  /* 0x000000ffff007224 */ /* 0x000fe400078e0a00 */
[----:B------:R-:W-:-:S04]  /*1e10*/  IMAD.HI.U32 R12, R8, R55, RZ ;  /* 0x00000037080c7227 */ /* 0x000fc800078e00ff */
[----:B------:R-:W-:Y:S02]  /*1e20*/  IMAD.MOV R2, RZ, RZ, -R2 ;  /* 0x000000ffff027224 */ /* 0x000fe400078e0a02 */
[----:B------:R-:W-:Y:S01]  /*1e30*/  @!P3 IMAD.MOV R53, RZ, RZ, -R53 ;  /* 0x000000ffff35b224 */ /* 0x000fe200078e0a35 */
[----:B------:R-:W-:Y:S01]  /*1e40*/  ISETP.GT.U32.AND P3, PT, R4, R67, PT ;  /* 0x000000430400720c */ /* 0x000fe20003f64070 */
[----:B------:R-:W-:Y:S02]  /*1e50*/  IMAD.MOV R14, RZ, RZ, -R14 ;  /* 0x000000ffff0e7224 */ /* 0x000fe400078e0a0e */
[----:B------:R-:W-:-:S04]  /*1e60*/  IMAD.HI.U32 R8, R8, R69, RZ ;  /* 0x0000004508087227 */ /* 0x000fc800078e00ff */
[C---:B------:R-:W-:Y:S02]  /*1e70*/  IMAD R23, R4.reuse, R0, R23 ;  /* 0x0000000004177224 */ /* 0x040fe400078e0217 */
[----:B------:R-:W-:Y:S02]  /*1e80*/  IMAD.MOV R12, RZ, RZ, -R12 ;  /* 0x000000ffff0c7224 */ /* 0x000fe400078e0a0c */
[C---:B------:R-:W-:Y:S01]  /*1e90*/  IMAD R39, R4.reuse, R2, R39 ;  /* 0x0000000204277224 */ /* 0x040fe200078e0227 */
[C---:B------:R-:W-:Y:S01]  /*1ea0*/  ISETP.GT.U32.AND P1, PT, R4.reuse, R23, PT ;  /* 0x000000170400720c */ /* 0x040fe20003f24070 */
[C---:B------:R-:W-:Y:S02]  /*1eb0*/  IMAD R71, R4.reuse, R14, R71 ;  /* 0x0000000e04477224 */ /* 0x040fe400078e0247 */
[----:B------:R-:W-:Y:S02]  /*1ec0*/  IMAD.MOV R8, RZ, RZ, -R8 ;  /* 0x000000ffff087224 */ /* 0x000fe400078e0a08 */
[----:B------:R-:W-:-:S02]  /*1ed0*/  IMAD R55, R4, R12, R55 ;  /* 0x0000000c04377224 */ /* 0x000fc400078e0237 */
[----:B------:R-:W-:Y:S01]  /*1ee0*/  @!P4 IMAD.MOV R59, RZ, RZ, -R59 ;  /* 0x000000ffff3bc224 */ /* 0x000fe200078e0a3b */
[C---:B------:R-:W-:Y:S01]  /*1ef0*/  ISETP.GT.U32.AND P4, PT, R4.reuse, R39, PT ;  /* 0x000000270400720c */ /* 0x040fe20003f84070 */
[C---:B------:R-:W-:Y:S02]  /*1f00*/  IMAD R69, R4.reuse, R8, R69 ;  /* 0x0000000804457224 */ /* 0x040fe400078e0245 */
[--C-:B------:R-:W-:Y:S01]  /*1f10*/  @!P0 IMAD.IADD R65, R65, 0x1, -R4.reuse ;  /* 0x0000000141418824 */ /* 0x100fe200078e0a04 */
[C---:B------:R-:W-:Y:S01]  /*1f20*/  ISETP.GT.U32.AND P0, PT, R4.reuse, R71, PT ;  /* 0x000000470400720c */ /* 0x040fe20003f04070 */
[----:B------:R-:W-:Y:S01]  /*1f30*/  @!P2 IMAD.MOV R61, RZ, RZ, -R61 ;  /* 0x000000ffff3da224 */ /* 0x000fe200078e0a3d */
[C---:B------:R-:W-:Y:S01]  /*1f40*/  ISETP.GT.U32.AND P2, PT, R4.reuse, R55, PT ;  /* 0x000000370400720c */ /* 0x040fe20003f44070 */
[--C-:B------:R-:W-:Y:S01]  /*1f50*/  @!P6 IMAD.IADD R7, R7, 0x1, -R4.reuse ;  /* 0x000000010707e824 */ /* 0x100fe200078e0a04 */
[----:B------:R-:W-:Y:S01]  /*1f60*/  ISETP.GT.U32.AND P6, PT, R4, R69, PT ;  /* 0x000000450400720c */ /* 0x000fe20003fc4070 */
[--C-:B------:R-:W-:Y:S01]  /*1f70*/  @!P3 IMAD.IADD R67, R67, 0x1, -R4.reuse ;  /* 0x000000014343b824 */ /* 0x100fe200078e0a04 */
[----:B------:R-:W-:Y:S01]  /*1f80*/  ISETP.GE.AND P3, PT, R24, RZ, PT ;  /* 0x000000ff1800720c */ /* 0x000fe20003f66270 */
[--C-:B------:R-:W-:Y:S01]  /*1f90*/  @!P1 IMAD.IADD R23, R23, 0x1, -R4.reuse ;  /* 0x0000000117179824 */ /* 0x100fe200078e0a04 */
[----:B------:R-:W-:Y:S01]  /*1fa0*/  ISETP.GE.AND P1, PT, R26, RZ, PT ;  /* 0x000000ff1a00720c */ /* 0x000fe20003f26270 */
[--C-:B------:R-:W-:Y:S01]  /*1fb0*/  @!P4 IMAD.IADD R39, R39, 0x1, -R4.reuse ;  /* 0x000000012727c824 */ /* 0x100fe200078e0a04 */
[----:B------:R-:W-:Y:S01]  /*1fc0*/  ISETP.GE.AND P4, PT, R20, RZ, PT ;  /* 0x000000ff1400720c */ /* 0x000fe20003f86270 */
[----:B------:R-:W-:Y:S01]  /*1fd0*/  @!P5 IMAD.MOV R63, RZ, RZ, -R63 ;  /* 0x000000ffff3fd224 */ /* 0x000fe200078e0a3f */
[----:B------:R-:W-:Y:S01]  /*1fe0*/  ISETP.GE.AND P5, PT, R18, RZ, PT ;  /* 0x000000ff1200720c */ /* 0x000fe20003fa6270 */
[--C-:B------:R-:W-:Y:S01]  /*1ff0*/  @!P0 IMAD.IADD R71, R71, 0x1, -R4.reuse ;  /* 0x0000000147478824 */ /* 0x100fe200078e0a04 */
[C---:B------:R-:W-:Y:S01]  /*2000*/  ISETP.GT.U32.AND P0, PT, R4.reuse, R39, PT ;  /* 0x000000270400720c */ /* 0x040fe20003f04070 */
[--C-:B------:R-:W-:Y:S01]  /*2010*/  @!P2 IMAD.IADD R55, R55, 0x1, -R4.reuse ;  /* 0x000000013737a824 */ /* 0x100fe200078e0a04 */
[C---:B------:R-:W-:Y:S01]  /*2020*/  ISETP.GT.U32.AND P2, PT, R4.reuse, R23, PT ;  /* 0x000000170400720c */ /* 0x040fe20003f44070 */
[----:B------:R-:W-:Y:S01]  /*2030*/  @!P6 IMAD.IADD R69, R69, 0x1, -R4 ;  /* 0x000000014545e824 */ /* 0x000fe200078e0a04 */
[C---:B------:R-:W-:Y:S01]  /*2040*/  ISETP.GT.U32.AND P6, PT, R4.reuse, R71, PT ;  /* 0x000000470400720c */ /* 0x040fe20003fc4070 */
[----:B------:R-:W-:Y:S01]  /*2050*/  @!P3 IMAD.MOV R65, RZ, RZ, -R65 ;  /* 0x000000ffff41b224 */ /* 0x000fe200078e0a41 */
[C---:B------:R-:W-:Y:S01]  /*2060*/  ISETP.GT.U32.AND P3, PT, R4.reuse, R55, PT ;  /* 0x000000370400720c */ /* 0x040fe20003f64070 */
[----:B------:R-:W-:Y:S01]  /*2070*/  @!P1 IMAD.MOV R67, RZ, RZ, -R67 ;  /* 0x000000ffff439224 */ /* 0x000fe200078e0a43 */
[----:B------:R-:W-:Y:S01]  /*2080*/  ISETP.GT.U32.AND P1, PT, R4, R69, PT ;  /* 0x000000450400720c */ /* 0x000fe20003f24070 */
[----:B------:R-:W-:-:S02]  /*2090*/  IMAD.SHL.U32 R0, R88, 0x2, RZ ;  /* 0x0000000258007824 */ /* 0x000fc400078e00ff */
[----:B------:R-:W-:Y:S02]  /*20a0*/  @!P5 IMAD.MOV R7, RZ, RZ, -R7 ;  /* 0x000000ffff07d224 */ /* 0x000fe400078e0a07 */
[--C-:B------:R-:W-:Y:S01]  /*20b0*/  @!P0 IMAD.IADD R39, R39, 0x1, -R4.reuse ;  /* 0x0000000127278824 */ /* 0x100fe200078e0a04 */
[----:B------:R-:W-:Y:S01]  /*20c0*/  ISETP.GE.AND P0, PT, R10, RZ, PT ;  /* 0x000000ff0a00720c */ /* 0x000fe20003f06270 */
[--C-:B------:R-:W-:Y:S01]  /*20d0*/  @!P2 IMAD.IADD R23, R23, 0x1, -R4.reuse ;  /* 0x000000011717a824 */ /* 0x100fe200078e0a04 */
[----:B------:R-:W-:Y:S01]  /*20e0*/  ISETP.GE.AND P2, PT, R22, RZ, PT ;  /* 0x000000ff1600720c */ /* 0x000fe20003f46270 */
[--C-:B------:R-:W-:Y:S01]  /*20f0*/  @!P6 IMAD.IADD R71, R71, 0x1, -R4.reuse ;  /* 0x000000014747e824 */ /* 0x100fe200078e0a04 */
[----:B------:R-:W-:Y:S01]  /*2100*/  ISETP.GE.AND P6, PT, R28, RZ, PT ;  /* 0x000000ff1c00720c */ /* 0x000fe20003fc6270 */
[--C-:B------:R-:W-:Y:S01]  /*2110*/  @!P3 IMAD.IADD R55, R55, 0x1, -R4.reuse ;  /* 0x000000013737b824 */ /* 0x100fe200078e0a04 */
[----:B------:R-:W-:Y:S01]  /*2120*/  ISETP.GE.AND P3, PT, R16, RZ, PT ;  /* 0x000000ff1000720c */ /* 0x000fe20003f66270 */
[----:B------:R-:W-:Y:S01]  /*2130*/  @!P1 IMAD.IADD R69, R69, 0x1, -R4 ;  /* 0x0000000145459824 */ /* 0x000fe200078e0a04 */
[----:B------:R-:W-:Y:S01]  /*2140*/  ISETP.NE.AND P1, PT, R57, RZ, PT ;  /* 0x000000ff3900720c */ /* 0x000fe20003f25270 */
[----:B------:R-:W-:Y:S01]  /*2150*/  @!P4 IMAD.MOV R23, RZ, RZ, -R23 ;  /* 0x000000ffff17c224 */ /* 0x000fe200078e0a17 */
[----:B------:R-:W-:Y:S01]  /*2160*/  LOP3.LUT R4, RZ, R57, RZ, 0x33, !PT ;  /* 0x00000039ff047212 */ /* 0x000fe200078e33ff */
[----:B------:R-:W-:Y:S01]  /*2170*/  IMAD.SHL.U32 R236, R230, 0x8, RZ ;  /* 0x00000008e6ec7824 */ /* 0x000fe200078e00ff */
[----:B------:R-:W-:Y:S01]  /*2180*/  LOP3.LUT R0, R0, 0x7e, RZ, 0xc0, !PT ;  /* 0x0000007e00007812 */ /* 0x000fe200078ec0ff */
[----:B------:R-:W-:Y:S01]  /*2190*/  @!P0 IMAD.MOV R55, RZ, RZ, -R55 ;  /* 0x000000ffff378224 */ /* 0x000fe200078e0a37 */
[C---:B------:R-:W-:Y:S01]  /*21a0*/  SEL R7, R4.reuse, R7, !P1 ;  /* 0x0000000704077207 */ /* 0x040fe20004800000 */
[----:B------:R-:W-:Y:S01]  /*21b0*/  @!P2 IMAD.MOV R39, RZ, RZ, -R39 ;  /* 0x000000ffff27a224 */ /* 0x000fe200078e0a27 */
[C---:B------:R-:W-:Y:S01]  /*21c0*/  SEL R9, R4.reuse, R9, !P1 ;  /* 0x0000000904097207 */ /* 0x040fe20004800000 */
[----:B------:R-:W-:Y:S01]  /*21d0*/  @!P6 IMAD.MOV R69, RZ, RZ, -R69 ;  /* 0x000000ffff45e224 */ /* 0x000fe200078e0a45 */
[C---:B------:R-:W-:Y:S01]  /*21e0*/  SEL R11, R4.reuse, R11, !P1 ;  /* 0x0000000b040b7207 */ /* 0x040fe20004800000 */
[----:B------:R-:W-:Y:S01]  /*21f0*/  @!P3 IMAD.MOV R71, RZ, RZ, -R71 ;  /* 0x000000ffff47b224 */ /* 0x000fe200078e0a47 */
[C---:B------:R-:W-:Y:S01]  /*2200*/  SEL R13, R4.reuse, R13, !P1 ;  /* 0x0000000d040d7207 */ /* 0x040fe20004800000 */
[----:B------:R-:W-:Y:S01]  /*2210*/  IMAD R7, R7, UR4, RZ ;  /* 0x0000000407077c24 */ /* 0x000fe2000f8e02ff */
[----:B------:R-:W-:Y:S01]  /*2220*/  LEA R148, P0, R5, UR6, 0x1 ;  /* 0x0000000605947c11 */ /* 0x000fe2000f8008ff */
[----:B------:R-:W-:Y:S01]  /*2230*/  IMAD R9, R9, UR4, RZ ;  /* 0x0000000409097c24 */ /* 0x000fe2000f8e02ff */
[C---:B------:R-:W-:Y:S01]  /*2240*/  SEL R15, R4.reuse, R15, !P1 ;  /* 0x0000000f040f7207 */ /* 0x040fe20004800000 */
        /* <DEDUP_REMOVED lines=13> */
[----:B------:R-:W-:Y:S01]  /*2320*/  LEA.HI.X.SX32 R149, R5, UR7, 0x1, P0 ;  /* 0x0000000705957c11 */ /* 0x000fe200080f0eff */
[----:B------:R-:W-:Y:S01]  /*2330*/  ULDC.64 UR6, c[0x0][0x218] ;  /* 0x0000860000067ab9 */ /* 0x000fe20000000a00 */
        /* <DEDUP_REMOVED lines=40> */
[----:B------:R-:W-:Y:S01]  /*25c0*/  SEL R4, R4, R71, !P1 ;  /* 0x0000004704047207 */ /* 0x000fe20004800000 */
[----:B------:R-:W-:Y:S01]  /*25d0*/  IMAD R67, R67, UR4, RZ ;  /* 0x0000000443437c24 */ /* 0x000fe2000f8e02ff */
[----:B------:R-:W-:Y:S01]  /*25e0*/  LEA R214, P4, R7, UR6, 0x1 ;  /* 0x0000000607d67c11 */ /* 0x000fe2000f8808ff */
[----:B------:R-:W-:Y:S01]  /*25f0*/  IMAD R69, R69, UR4, RZ ;  /* 0x0000000445457c24 */ /* 0x000fe2000f8e02ff */
[----:B------:R-:W-:Y:S01]  /*2600*/  LEA R211, P3, R9, UR6, 0x1 ;  /* 0x0000000609d37c11 */ /* 0x000fe2000f8608ff */
[----:B------:R-:W-:Y:S01]  /*2610*/  IMAD R4, R4, UR4, RZ ;  /* 0x0000000404047c24 */ /* 0x000fe2000f8e02ff */
[----:B------:R-:W-:Y:S01]  /*2620*/  LEA R209, P2, R11, UR6, 0x1 ;  /* 0x000000060bd17c11 */ /* 0x000fe2000f8408ff */
[----:B------:R-:W-:Y:S01]  /*2630*/  IMAD.U32 R5, RZ, RZ, UR8 ;  /* 0x00000008ff057e24 */ /* 0x000fe2000f8e00ff */
[----:B------:R-:W-:Y:S01]  /*2640*/  LEA R205, P1, R13, UR6, 0x1 ;  /* 0x000000060dcd7c11 */ /* 0x000fe2000f8208ff */
[----:B------:R-:W-:Y:S01]  /*2650*/  UIADD3 UR8, UP0, UR13, 0x80, URZ ;  /* 0x000000800d087890 */ /* 0x000fe2000ff1e03f */
[----:B------:R-:W-:Y:S01]  /*2660*/  LEA.HI.X.SX32 R213, R7, UR7, 0x1, P4 ;  /* 0x0000000707d57c11 */ /* 0x000fe2000a0f0eff */
[----:B------:R-:W-:Y:S01]  /*2670*/  UMOV UR4, URZ ;  /* 0x0000003f00047c82 */ /* 0x000fe20008000000 */
[----:B------:R-:W-:Y:S01]  /*2680*/  LEA.HI.X.SX32 R210, R9, UR7, 0x1, P3 ;  /* 0x0000000709d27c11 */ /* 0x000fe200098f0eff */
[----:B------:R-:W0:Y:S01]  /*2690*/  LDC R7, c[0x0][0x23c] ;  /* 0x00008f00ff077b82 */ /* 0x000e220000000800 */
[----:B------:R-:W-:Y:S01]  /*26a0*/  LEA.HI.X.SX32 R208, R11, UR7, 0x1, P2 ;  /* 0x000000070bd07c11 */ /* 0x000fe200090f0eff */
[----:B------:R-:W-:Y:S01]  /*26b0*/  UIADD3.X UR9, UR4, 0x40000040, URZ, UP0, !UPT ;  /* 0x4000004004097890 */ /* 0x000fe200087fe43f */
[----:B------:R-:W-:Y:S01]  /*26c0*/  LEA.HI.X.SX32 R204, R13, UR7, 0x1, P1 ;  /* 0x000000070dcc7c11 */ /* 0x000fe200088f0eff */
[----:B------:R-:W-:Y:S01]  /*26d0*/  IMAD R2, R75, 0x80, R0 ;  /* 0x000000804b027824 */ /* 0x000fe200078e0200 */
[----:B------:R-:W-:Y:S01]  /*26e0*/  LEA R203, P0, R15, UR6, 0x1 ;  /* 0x000000060fcb7c11 */ /* 0x000fe2000f8008ff */
[C---:B------:R-:W-:Y:S01]  /*26f0*/  IMAD R235, R230.reuse, 0x7, RZ ;  /* 0x00000007e6eb7824 */ /* 0x040fe200078e02ff */
[----:B------:R-:W-:Y:S01]  /*2700*/  LEA R200, P6, R17, UR6, 0x1 ;  /* 0x0000000611c87c11 */ /* 0x000fe2000f8c08ff */
[C---:B------:R-:W-:Y:S01]  /*2710*/  IMAD R234, R230.reuse, 0x6, RZ ;  /* 0x00000006e6ea7824 */ /* 0x040fe200078e02ff */
[----:B------:R-:W-:Y:S01]  /*2720*/  LEA R197, P5, R19, UR6, 0x1 ;  /* 0x0000000613c57c11 */ /* 0x000fe2000f8a08ff */
[C---:B------:R-:W-:Y:S01]  /*2730*/  IMAD R233, R230.reuse, 0x5, RZ ;  /* 0x00000005e6e97824 */ /* 0x040fe200078e02ff */
[----:B------:R-:W-:Y:S01]  /*2740*/  LEA R195, P4, R21, UR6, 0x1 ;  /* 0x0000000615c37c11 */ /* 0x000fe2000f8808ff */
[C---:B------:R-:W-:Y:S01]  /*2750*/  IMAD.SHL.U32 R232, R230.reuse, 0x4, RZ ;  /* 0x00000004e6e87824 */ /* 0x040fe200078e00ff */
[----:B------:R-:W-:Y:S01]  /*2760*/  LEA R175, P3, R23, UR6, 0x1 ;  /* 0x0000000617af7c11 */ /* 0x000fe2000f8608ff */
[----:B------:R-:W-:Y:S01]  /*2770*/  IMAD R231, R230, 0x3, RZ ;  /* 0x00000003e6e77824 */ /* 0x000fe200078e02ff */
[----:B------:R-:W-:-:S02]  /*2780*/  LEA R173, P2, R25, UR6, 0x1 ;  /* 0x0000000619ad7c11 */ /* 0x000fc4000f8408ff */
[----:B------:R-:W-:Y:S02]  /*2790*/  CS2R R56, SRZ ;  /* 0x0000000000387805 */ /* 0x000fe4000001ff00 */
[----:B------:R-:W-:Y:S02]  /*27a0*/  LEA R171, P1, R27, UR6, 0x1 ;  /* 0x000000061bab7c11 */ /* 0x000fe4000f8208ff */
[----:B------:R-:W-:Y:S02]  /*27b0*/  CS2R R70, SRZ ;  /* 0x0000000000467805 */ /* 0x000fe4000001ff00 */
[----:B------:R-:W-:Y:S02]  /*27c0*/  LEA.HI.X.SX32 R201, R15, UR7, 0x1, P0 ;  /* 0x000000070fc97c11 */ /* 0x000fe400080f0eff */
[----:B------:R-:W-:Y:S02]  /*27d0*/  CS2R R74, SRZ ;  /* 0x00000000004a7805 */ /* 0x000fe4000001ff00 */
[----:B------:R-:W-:Y:S01]  /*27e0*/  LEA.HI.X.SX32 R199, R17, UR7, 0x1, P6 ;  /* 0x0000000711c77c11 */ /* 0x000fe2000b0f0eff */
[----:B------:R-:W-:Y:S01]  /*27f0*/  IMAD.SHL.U32 R230, R230, 0x2, RZ ;  /* 0x00000002e6e67824 */ /* 0x000fe200078e00ff */
[----:B------:R-:W-:Y:S01]  /*2800*/  LEA.HI.X.SX32 R196, R19, UR7, 0x1, P5 ;  /* 0x0000000713c47c11 */ /* 0x000fe2000a8f0eff */
[----:B0-----:R-:W-:Y:S01]  /*2810*/  IMAD.SHL.U32 R206, R7, 0x40, RZ ;  /* 0x0000004007ce7824 */ /* 0x001fe200078e00ff */
[----:B------:R-:W-:Y:S01]  /*2820*/  LEA.HI.X.SX32 R176, R21, UR7, 0x1, P4 ;  /* 0x0000000715b07c11 */ /* 0x000fe2000a0f0eff */
[----:B------:R-:W-:Y:S01]  /*2830*/  UIADD3.64 UR16, UR8, 0x80, URZ ;  /* 0x0000008008107897 */ /* 0x000fe2000fffe03f */
[----:B------:R-:W-:Y:S01]  /*2840*/  LEA.HI.X.SX32 R174, R23, UR7, 0x1, P3 ;  /* 0x0000000717ae7c11 */ /* 0x000fe200098f0eff */
[----:B------:R-:W-:Y:S01]  /*2850*/  UIADD3.64 UR20, UR8, 0x100, URZ ;  /* 0x0000010008147897 */ /* 0x000fe2000fffe03f */
[----:B------:R-:W-:-:S02]  /*2860*/  LEA.HI.X.SX32 R172, R25, UR7, 0x1, P2 ;  /* 0x0000000719ac7c11 */ /* 0x000fc400090f0eff */
[----:B------:R-:W-:Y:S02]  /*2870*/  CS2R R24, SRZ ;  /* 0x0000000000187805 */ /* 0x000fe4000001ff00 */
[----:B------:R-:W-:Y:S02]  /*2880*/  LEA.HI.X.SX32 R170, R27, UR7, 0x1, P1 ;  /* 0x000000071baa7c11 */ /* 0x000fe400088f0eff */
[----:B------:R-:W-:Y:S02]  /*2890*/  CS2R R26, SRZ ;  /* 0x00000000001a7805 */ /* 0x000fe4000001ff00 */
[----:B------:R-:W-:Y:S01]  /*28a0*/  LEA R169, P0, R29, UR6, 0x1 ;  /* 0x000000061da97c11 */ /* 0x000fe2000f8008ff */
[----:B------:R-:W-:Y:S01]  /*28b0*/  UIADD3.64 UR24, UR8, 0x180, URZ ;  /* 0x0000018008187897 */ /* 0x000fe2000fffe03f */
[----:B------:R-:W-:Y:S01]  /*28c0*/  LEA R167, P6, R31, UR6, 0x1 ;  /* 0x000000061fa77c11 */ /* 0x000fe2000f8c08ff */
[----:B------:R-:W-:Y:S01]  /*28d0*/  UIADD3.64 UR28, UR8, 0x200, URZ ;  /* 0x00000200081c7897 */ /* 0x000fe2000fffe03f */
[----:B------:R-:W-:Y:S01]  /*28e0*/  LEA R189, P5, R33, UR6, 0x1 ;  /* 0x0000000621bd7c11 */ /* 0x000fe2000f8a08ff */
[----:B------:R-:W-:Y:S01]  /*28f0*/  UIADD3.64 UR32, UR8, 0x280, URZ ;  /* 0x0000028008207897 */ /* 0x000fe2000fffe03f */
[----:B------:R-:W-:Y:S01]  /*2900*/  LEA R191, P4, R35, UR6, 0x1 ;  /* 0x0000000623bf7c11 */ /* 0x000fe2000f8808ff */
[----:B------:R-:W-:Y:S01]  /*2910*/  UIADD3.64 UR36, UR8, 0x300, URZ ;  /* 0x0000030008247897 */ /* 0x000fe2000fffe03f */
[----:B------:R-:W-:-:S02]  /*2920*/  LEA R193, P3, R37, UR6, 0x1 ;  /* 0x0000000625c17c11 */ /* 0x000fc4000f8608ff */
[----:B------:R-:W-:Y:S02]  /*2930*/  LEA R158, P2, R39, UR6, 0x1 ;  /* 0x00000006279e7c11 */ /* 0x000fe4000f8408ff */
[----:B------:R-:W-:Y:S02]  /*2940*/  LEA R194, P1, R41, UR6, 0x1 ;  /* 0x0000000629c27c11 */ /* 0x000fe4000f8208ff */
[----:B------:R-:W-:Y:S02]  /*2950*/  LEA.HI.X.SX32 R168, R29, UR7, 0x1, P0 ;  /* 0x000000071da87c11 */ /* 0x000fe400080f0eff */
[----:B------:R-:W-:Y:S02]  /*2960*/  CS2R R28, SRZ ;  /* 0x00000000001c7805 */ /* 0x000fe4000001ff00 */
[----:B------:R-:W-:Y:S02]  /*2970*/  LEA.HI.X.SX32 R166, R31, UR7, 0x1, P6 ;  /* 0x000000071fa67c11 */ /* 0x000fe4000b0f0eff */
[----:B------:R-:W-:-:S02]  /*2980*/  CS2R R30, SRZ ;  /* 0x00000000001e7805 */ /* 0x000fc4000001ff00 */
[----:B------:R-:W-:Y:S02]  /*2990*/  LEA.HI.X.SX32 R164, R33, UR7, 0x1, P5 ;  /* 0x0000000721a47c11 */ /* 0x000fe4000a8f0eff */
[----:B------:R-:W-:Y:S02]  /*29a0*/  CS2R R32, SRZ ;  /* 0x0000000000207805 */ /* 0x000fe4000001ff00 */
        /* <DEDUP_REMOVED lines=8> */
[----:B------:R-:W-:Y:S02]  /*2a30*/  LEA R133, P0, R43, UR6, 0x1 ;  /* 0x000000062b857c11 */ /* 0x000fe4000f8008ff */
[----:B------:R-:W-:-:S02]  /*2a40*/  LEA R125, P6, R45, UR6, 0x1 ;  /* 0x000000062d7d7c11 */ /* 0x000fc4000f8c08ff */
[----:B------:R-:W-:Y:S02]  /*2a50*/  LEA R135, P5, R47, UR6, 0x1 ;  /* 0x000000062f877c11 */ /* 0x000fe4000f8a08ff */
[----:B------:R-:W-:Y:S02]  /*2a60*/  LEA R137, P4, R49, UR6, 0x1 ;  /* 0x0000000631897c11 */ /* 0x000fe4000f8808ff */
[----:B------:R-:W-:Y:S02]  /*2a70*/  LEA R141, P3, R51, UR6, 0x1 ;  /* 0x00000006338d7c11 */ /* 0x000fe4000f8608ff */
[----:B------:R-:W-:Y:S02]  /*2a80*/  LEA R130, P2, R53, UR6, 0x1 ;  /* 0x0000000635827c11 */ /* 0x000fe4000f8408ff */
[----:B------:R-:W-:Y:S02]  /*2a90*/  LEA R143, P1, R55, UR6, 0x1 ;  /* 0x00000006378f7c11 */ /* 0x000fe4000f8208ff */
[----:B------:R-:W-:-:S02]  /*2aa0*/  LEA.HI.X.SX32 R132, R43, UR7, 0x1, P0 ;  /* 0x000000072b847c11 */ /* 0x000fc400080f0eff */
[----:B------:R-:W-:Y:S02]  /*2ab0*/  CS2R R42, SRZ ;  /* 0x00000000002a7805 */ /* 0x000fe4000001ff00 */
[----:B------:R-:W-:Y:S02]  /*2ac0*/  LEA.HI.X.SX32 R124, R45, UR7, 0x1, P6 ;  /* 0x000000072d7c7c11 */ /* 0x000fe4000b0f0eff */
[----:B------:R-:W-:Y:S02]  /*2ad0*/  CS2R R44, SRZ ;  /* 0x00000000002c7805 */ /* 0x000fe4000001ff00 */
[----:B------:R-:W-:Y:S02]  /*2ae0*/  LEA.HI.X.SX32 R134, R47, UR7, 0x1, P5 ;  /* 0x000000072f867c11 */ /* 0x000fe4000a8f0eff */
[----:B------:R-:W-:Y:S02]  /*2af0*/  CS2R R46, SRZ ;  /* 0x00000000002e7805 */ /* 0x000fe4000001ff00 */
        /* <DEDUP_REMOVED lines=8> */
[----:B------:R-:W-:Y:S02]  /*2b80*/  LEA R145, P0, R59, UR6, 0x1 ;  /* 0x000000063b917c11 */ /* 0x000fe4000f8008ff */
[----:B------:R-:W-:Y:S02]  /*2b90*/  LEA R146, P6, R61, UR6, 0x1 ;  /* 0x000000063d927c11 */ /* 0x000fe4000f8c08ff */
[----:B------:R-:W-:Y:S02]  /*2ba0*/  LEA R138, P5, R63, UR6, 0x1 ;  /* 0x000000063f8a7c11 */ /* 0x000fe4000f8a08ff */
[----:B------:R-:W-:Y:S02]  /*2bb0*/  LEA R150, P4, R65, UR6, 0x1 ;  /* 0x0000000641967c11 */ /* 0x000fe4000f8808ff */
[----:B------:R-:W-:-:S02]  /*2bc0*/  LEA R152, P3, R67, UR6, 0x1 ;  /* 0x0000000643987c11 */ /* 0x000fc4000f8608ff */
[----:B------:R-:W-:Y:S02]  /*2bd0*/  LEA R156, P2, R69, UR6, 0x1 ;  /* 0x00000006459c7c11 */ /* 0x000fe4000f8408ff */
[----:B------:R-:W-:Y:S01]  /*2be0*/  LEA R154, P1, R4, UR6, 0x1 ;  /* 0x00000006049a7c11 */ /* 0x000fe2000f8208ff */
[----:B------:R-:W-:Y:S01]  /*2bf0*/  UIADD3 UR6, UR12, 0x4000, URZ ;  /* 0x000040000c067890 */ /* 0x000fe2000fffe03f */
[----:B------:R-:W-:Y:S02]  /*2c00*/  LOP3.LUT R0, R0, 0x90, R73, 0x78, !PT ;  /* 0x0000009000007812 */ /* 0x000fe400078e7849 */
[----:B------:R-:W-:Y:S02]  /*2c10*/  CS2R R72, SRZ ;  /* 0x0000000000487805 */ /* 0x000fe4000001ff00 */
[----:B------:R-:W-:Y:S01]  /*2c20*/  LEA.HI.X.SX32 R155, R4, UR7, 0x1, P1 ;  /* 0x00000007049b7c11 */ /* 0x000fe200088f0eff */
[----:B------:R-:W-:Y:S01]  /*2c30*/  USHF.R.U32.HI UR6, URZ, 0x4, UR6 ;  /* 0x000000043f067899 */ /* 0x000fe20008011606 */
[----:B------:R-:W-:-:S02]  /*2c40*/  LOP3.LUT R4, R88, 0x3f, RZ, 0xc0, !PT ;  /* 0x0000003f58047812 */ /* 0x000fc400078ec0ff */
[----:B------:R-:W-:Y:S01]  /*2c50*/  LEA.HI.X.SX32 R144, R59, UR7, 0x1, P0 ;  /* 0x000000073b907c11 */ /* 0x000fe200080f0eff */
[----:B------:R-:W-:Y:S01]  /*2c60*/  USGXT.U32 UR6, UR6, 0xe ;  /* 0x0000000e0606789a */ /* 0x000fe20008000000 */
[----:B------:R-:W-:Y:S02]  /*2c70*/  LEA.HI.X.SX32 R147, R61, UR7, 0x1, P6 ;  /* 0x000000073d937c11 */ /* 0x000fe4000b0f0eff */
[----:B------:R-:W-:Y:S02]  /*2c80*/  CS2R R58, SRZ ;  /* 0x00000000003a7805 */ /* 0x000fe4000001ff00 */
[----:B------:R-:W-:Y:S01]  /*2c90*/  LEA.HI.X.SX32 R139, R63, UR7, 0x1, P5 ;  /* 0x000000073f8b7c11 */ /* 0x000fe2000a8f0eff */
[----:B------:R-:W-:Y:S01]  /*2ca0*/  UIADD3 UR10, UP0, UR6, 0x2, URZ ;  /* 0x00000002060a7890 */ /* 0x000fe2000ff1e03f */
[----:B------:R-:W-:Y:S02]  /*2cb0*/  LEA.HI.X.SX32 R151, R65, UR7, 0x1, P4 ;  /* 0x0000000741977c11 */ /* 0x000fe4000a0f0eff */
[----:B------:R-:W-:-:S02]  /*2cc0*/  CS2R R60, SRZ ;  /* 0x00000000003c7805 */ /* 0x000fc4000001ff00 */
[----:B------:R-:W-:Y:S01]  /*2cd0*/  LEA.HI.X.SX32 R153, R67, UR7, 0x1, P3 ;  /* 0x0000000743997c11 */ /* 0x000fe200098f0eff */
[----:B------:R-:W-:Y:S01]  /*2ce0*/  UIADD3.X UR11, UR5, 0x40000040, URZ, UP0, !UPT ;  /* 0x40000040050b7890 */ /* 0x000fe200087fe43f */
[----:B------:R-:W-:Y:S02]  /*2cf0*/  LEA.HI.X.SX32 R157, R69, UR7, 0x1, P2 ;  /* 0x00000007459d7c11 */ /* 0x000fe400090f0eff */
[----:B------:R-:W-:Y:S02]  /*2d00*/  CS2R R62, SRZ ;  /* 0x00000000003e7805 */ /* 0x000fe4000001ff00 */
[----:B------:R-:W-:Y:S02]  /*2d10*/  CS2R R64, SRZ ;  /* 0x0000000000407805 */ /* 0x000fe4000001ff00 */
[----:B------:R-:W-:Y:S02]  /*2d20*/  CS2R R66, SRZ ;  /* 0x0000000000427805 */ /* 0x000fe4000001ff00 */
[----:B------:R-:W-:Y:S01]  /*2d30*/  CS2R R68, SRZ ;  /* 0x0000000000447805 */ /* 0x000fe2000001ff00 */
[----:B------:R-:W-:Y:S01]  /*2d40*/  IMAD R198, R4, R7, RZ ;  /* 0x0000000704c67224 */ /* 0x000fe200078e02ff */
[C---:B------:R-:W-:Y:S01]  /*2d50*/  LOP3.LUT R226, R2.reuse, 0x10, RZ, 0x3c, !PT ;  /* 0x0000001002e27812 */ /* 0x040fe200078e3cff */
[----:B------:R-:W-:Y:S01]  /*2d60*/  UIADD3.64 UR18, UR10, 0x2, URZ ;  /* 0x000000020a127897 */ /* 0x000fe2000fffe03f */
[C---:B------:R-:W-:Y:S01]  /*2d70*/  LOP3.LUT R225, R2.reuse, 0x20, RZ, 0x3c, !PT ;  /* 0x0000002002e17812 */ /* 0x040fe200078e3cff */
[----:B------:R-:W-:Y:S01]  /*2d80*/  UIADD3.64 UR22, UR10, 0x4, URZ ;  /* 0x000000040a167897 */ /* 0x000fe2000fffe03f */
[C---:B------:R-:W-:Y:S01]  /*2d90*/  LOP3.LUT R224, R2.reuse, 0x30, RZ, 0x3c, !PT ;  /* 0x0000003002e07812 */ /* 0x040fe200078e3cff */
[----:B------:R-:W-:Y:S01]  /*2da0*/  UMOV UR7, 0x40000040 ;  /* 0x4000004000077882 */ /* 0x000fe20000000000 */
[----:B------:R-:W-:-:S02]  /*2db0*/  LOP3.LUT R223, R2, 0x40, RZ, 0x3c, !PT ;  /* 0x0000004002df7812 */ /* 0x000fc400078e3cff */
[C---:B------:R-:W-:Y:S02]  /*2dc0*/  LOP3.LUT R221, R2.reuse, 0x50, RZ, 0x3c, !PT ;  /* 0x0000005002dd7812 */ /* 0x040fe400078e3cff */
[C---:B------:R-:W-:Y:S02]  /*2dd0*/  LOP3.LUT R220, R2.reuse, 0x60, RZ, 0x3c, !PT ;  /* 0x0000006002dc7812 */ /* 0x040fe400078e3cff */
[----:B------:R-:W-:Y:S02]  /*2de0*/  LOP3.LUT R219, R2, 0x70, RZ, 0x3c, !PT ;  /* 0x0000007002db7812 */ /* 0x000fe400078e3cff */
[C---:B------:R-:W-:Y:S02]  /*2df0*/  LOP3.LUT R218, R0.reuse, 0x20, RZ, 0x3c, !PT ;  /* 0x0000002000da7812 */ /* 0x040fe400078e3cff */
[C---:B------:R-:W-:Y:S02]  /*2e00*/  LOP3.LUT R216, R0.reuse, 0x40, RZ, 0x3c, !PT ;  /* 0x0000004000d87812 */ /* 0x040fe400078e3cff */
[----:B------:R-:W-:-:S07]  /*2e10*/  LOP3.LUT R215, R0, 0x60, RZ, 0x3c, !PT ;  /* 0x0000006000d77812 */ /* 0x000fce00078e3cff */
.L_x_1:
[C---:B------:R-:W-:Y:S01]  /*2e20*/  ISETP.GT.AND P0, PT, R5.reuse, 0x2, PT ;  /* 0x000000020500780c */ /* 0x040fe20003f04270 */
[----:B------:R-:W-:Y:S01]  /*2e30*/  IMAD.WIDE R8, R230, 0x2, R148 ;  /* 0x00000002e6087825 */ /* 0x000fe200078e0294 */
[----:B------:R-:W-:Y:S01]  /*2e40*/  PRMT R181, RZ, 0x7610, R181 ;  /* 0x00007610ffb57816 */ /* 0x000fe200000000b5 */
[----:B------:R-:W0:Y:S01]  /*2e50*/  LDC R91, c[0x0][0x238] ;  /* 0x00008e00ff5b7b82 */ /* 0x000e220000000800 */
[C---:B------:R-:W-:Y:S02]  /*2e60*/  ISETP.GT.AND P3, PT, R5.reuse, 0x5, PT ;  /* 0x000000050500780c */ /* 0x040fe40003f64270 */
[----:B------:R-:W-:Y:S01]  /*2e70*/  ISETP.GT.AND P2, PT, R5, 0x4, PT ;  /* 0x000000040500780c */ /* 0x000fe20003f44270 */
[----:B------:R-:W-:Y:S01]  /*2e80*/  IMAD.WIDE R14, R233, 0x2, R148 ;  /* 0x00000002e90e7825 */ /* 0x000fe200078e0294 */
[----:B------:R-:W-:Y:S02]  /*2e90*/  PRMT R7, RZ, 0x7610, R7 ;  /* 0x00007610ff077816 */ /* 0x000fe40000000007 */
[C---:B------:R-:W-:Y:S01]  /*2ea0*/  ISETP.GT.AND P1, PT, R5.reuse, 0x3, PT ;  /* 0x000000030500780c */ /* 0x040fe20003f24270 */
[----:B------:R-:W-:Y:S01]  /*2eb0*/  IMAD.WIDE R12, R232, 0x2, R148 ;  /* 0x00000002e80c7825 */ /* 0x000fe200078e0294 */
[----:B------:R-:W-:Y:S01]  /*2ec0*/  PRMT R192, RZ, 0x7610, R192 ;  /* 0x00007610ffc07816 */ /* 0x000fe200000000c0 */
[----:B------:R1:W2:Y:S01]  /*2ed0*/  @P0 LDG.E.U16 R181, desc[UR14][R8.64] ;  /* 0x0000000e08b50981 */ /* 0x0002a2000c1e1500 */
[----:B------:R-:W-:Y:S01]  /*2ee0*/  ISETP.GT.AND P0, PT, R5, 0x6, PT ;  /* 0x000000060500780c */ /* 0x000fe20003f04270 */
[----:B------:R-:W-:Y:S01]  /*2ef0*/  IMAD.WIDE R10, R231, 0x2, R148 ;  /* 0x00000002e70a7825 */ /* 0x000fe200078e0294 */
[----:B------:R-:W-:Y:S01]  /*2f00*/  PRMT R188, RZ, 0x7610, R188 ;  /* 0x00007610ffbc7816 */ /* 0x000fe200000000bc */
[----:B------:R-:W3:Y:S02]  /*2f10*/  LDC R90, c[0x0][0x238] ;  /* 0x00008e00ff5a7b82 */ /* 0x000ee40000000800 */
[----:B------:R4:W5:Y:S01]  /*2f20*/  @P2 LDG.E.U16 R7, desc[UR14][R12.64] ;  /* 0x0000000e0c072981 */ /* 0x000962000c1e1500 */
[----:B-1----:R-:W-:-:S03]  /*2f30*/  PRMT R8, RZ, 0x7610, R8 ;  /* 0x00007610ff087816 */ /* 0x002fc60000000008 */
[----:B------:R-:W5:Y:S01]  /*2f40*/  @P1 LDG.E.U16 R188, desc[UR14][R10.64] ;  /* 0x0000000e0abc1981 */ /* 0x000f62000c1e1500 */
[----:B------:R-:W-:Y:S01]  /*2f50*/  PRMT R9, RZ, 0x7610, R9 ;  /* 0x00007610ff097816 */ /* 0x000fe20000000009 */
[----:B------:R-:W-:Y:S01]  /*2f60*/  IMAD.WIDE R18, R242, 0x2, R148 ;  /* 0x00000002f2127825 */ /* 0x000fe200078e0294 */
[----:B------:R-:W-:Y:S01]  /*2f70*/  PRMT R118, RZ, 0x7610, R118 ;  /* 0x00007610ff767816 */ /* 0x000fe20000000076 */
[----:B------:R-:W1:Y:S01]  /*2f80*/  LDC R94, c[0x0][0x238] ;  /* 0x00008e00ff5e7b82 */ /* 0x000e620000000800 */
[----:B------:R-:W5:Y:S01]  /*2f90*/  @P3 LDG.E.U16 R8, desc[UR14][R14.64] ;  /* 0x0000000e0e083981 */ /* 0x000f62000c1e1500 */
[----:B------:R-:W-:Y:S01]  /*2fa0*/  ISETP.GT.AND P3, PT, R5, 0x9, PT ;  /* 0x000000090500780c */ /* 0x000fe20003f64270 */
[----:B----4-:R-:W-:-:S05]  /*2fb0*/  IMAD.WIDE R12, R234, 0x2, R148 ;  /* 0x00000002ea0c7825 */ /* 0x010fca00078e0294 */
[----:B------:R4:W5:Y:S01]  /*2fc0*/  @P0 LDG.E.U16 R9, desc[UR14][R12.64] ;  /* 0x0000000e0c090981 */ /* 0x000962000c1e1500 */
[--C-:B------:R-:W-:Y:S01]  /*2fd0*/  IMAD.WIDE R16, R236, 0x2, R148.reuse ;  /* 0x00000002ec107825 */ /* 0x100fe200078e0294 */
[----:B------:R-:W-:Y:S01]  /*2fe0*/  ISETP.GT.AND P4, PT, R5, 0xb, PT ;  /* 0x0000000b0500780c */ /* 0x000fe20003f84270 */
[----:B------:R-:W1:Y:S02]  /*2ff0*/  LDC R92, c[0x0][0x238] ;  /* 0x00008e00ff5c7b82 */ /* 0x000e640000000800 */
[----:B----4-:R-:W-:Y:S01]  /*3000*/  IMAD.WIDE R12, R237, 0x2, R148 ;  /* 0x00000002ed0c7825 */ /* 0x010fe200078e0294 */
[----:B------:R-:W-:-:S05]  /*3010*/  PRMT R161, RZ, 0x7610, R161 ;  /* 0x00007610ffa17816 */ /* 0x000fca00000000a1 */
[----:B------:R-:W4:Y:S01]  /*3020*/  LDC R95, c[0x0][0x238] ;  /* 0x00008e00ff5f7b82 */ /* 0x000f220000000800 */
[----:B------:R0:W2:Y:S01]  /*3030*/  @P3 LDG.E.U16 R192, desc[UR14][R12.64] ;  /* 0x0000000e0cc03981 */ /* 0x0000a2000c1e1500 */
[C---:B------:R-:W-:Y:S02]  /*3040*/  ISETP.GT.AND P3, PT, R5.reuse, 0xe, PT ;  /* 0x0000000e0500780c */ /* 0x040fe40003f64270 */
[C---:B------:R-:W-:Y:S02]  /*3050*/  ISETP.GT.AND P2, PT, R5.reuse, 0x8, PT ;  /* 0x000000080500780c */ /* 0x040fe40003f44270 */
[----:B------:R-:W-:Y:S02]  /*3060*/  ISETP.GT.AND P1, PT, R5, 0x7, PT ;  /* 0x000000070500780c */ /* 0x000fe40003f24270 */
[----:B------:R-:W-:Y:S02]  /*3070*/  PRMT R190, RZ, 0x7610, R190 ;  /* 0x00007610ffbe7816 */ /* 0x000fe400000000be */
[----:B------:R-:W-:Y:S01]  /*3080*/  PRMT R179, RZ, 0x7610, R179 ;  /* 0x00007610ffb37816 */ /* 0x000fe200000000b3 */
[----:B------:R-:W-:Y:S01]  /*3090*/  IMAD.WIDE R22, R252, 0x2, R148 ;  /* 0x00000002fc167825 */ /* 0x000fe200078e0294 */
[----:B0-----:R-:W-:Y:S01]  /*30a0*/  PRMT R13, RZ, 0x7610, R13 ;  /* 0x00007610ff0d7816 */ /* 0x001fe2000000000d */
[----:B------:R-:W0:Y:S01]  /*30b0*/  LDC R98, c[0x0][0x238] ;  /* 0x00008e00ff627b82 */ /* 0x000e220000000800 */
[----:B------:R-:W-:Y:S01]  /*30c0*/  PRMT R10, RZ, 0x7610, R10 ;  /* 0x00007610ff0a7816 */ /* 0x000fe2000000000a */
[----:B------:R-:W-:Y:S01]  /*30d0*/  IMAD.WIDE R14, R235, 0x2, R148 ;  /* 0x00000002eb0e7825 */ /* 0x000fe200078e0294 */
[C---:B------:R-:W-:Y:S01]  /*30e0*/  ISETP.GT.AND P0, PT, R5.reuse, 0xa, PT ;  /* 0x0000000a0500780c */ /* 0x040fe20003f04270 */
[----:B------:R3:W5:Y:S04]  /*30f0*/  @P2 LDG.E.U16 R118, desc[UR14][R16.64] ;  /* 0x0000000e10762981 */ /* 0x000768000c1e1500 */
[----:B------:R1:W2:Y:S01]  /*3100*/  @P3 LDG.E.U16 R13, desc[UR14][R18.64] ;  /* 0x0000000e120d3981 */ /* 0x0002a2000c1e1500 */
[----:B------:R-:W-:-:S02]  /*3110*/  ISETP.GT.AND P3, PT, R5, 0x11, PT ;  /* 0x000000110500780c */ /* 0x000fc40003f64270 */
[----:B------:R-:W-:Y:S01]  /*3120*/  PRMT R120, RZ, 0x7610, R120 ;  /* 0x00007610ff787816 */ /* 0x000fe20000000078 */
[----:B------:R1:W2:Y:S01]  /*3130*/  @P1 LDG.E.U16 R10, desc[UR14][R14.64] ;  /* 0x0000000e0e0a1981 */ /* 0x0002a2000c1e1500 */
[----:B------:R-:W-:Y:S01]  /*3140*/  ISETP.GT.AND P2, PT, R5, 0xd, PT ;  /* 0x0000000d0500780c */ /* 0x000fe20003f44270 */
[--C-:B---3--:R-:W-:Y:S01]  /*3150*/  IMAD.WIDE R16, R239, 0x2, R148.reuse ;  /* 0x00000002ef107825 */ /* 0x108fe200078e0294 */
[----:B------:R-:W-:Y:S01]  /*3160*/  ISETP.GT.AND P1, PT, R5, 0xc, PT ;  /* 0x0000000c0500780c */ /* 0x000fe20003f24270 */
[----:B------:R-:W3:Y:S02]  /*3170*/  LDC R100, c[0x0][0x238] ;  /* 0x00008e00ff647b82 */ /* 0x000ee40000000800 */
[--C-:B-1----:R-:W-:Y:S01]  /*3180*/  IMAD.WIDE R18, R245, 0x2, R148.reuse ;  /* 0x00000002f5127825 */ /* 0x102fe200078e0294 */
[----:B------:R1:W2:Y:S03]  /*3190*/  @P4 LDG.E.U16 R190, desc[UR14][R16.64] ;  /* 0x0000000e10be4981 */ /* 0x0002a6000c1e1500 */
[----:B------:R-:W-:Y:S01]  /*31a0*/  IMAD.WIDE R14, R238, 0x2, R148 ;  /* 0x00000002ee0e7825 */ /* 0x000fe200078e0294 */
[----:B------:R-:W2:Y:S01]  /*31b0*/  @P3 LDG.E.U16 R161, desc[UR14][R18.64] ;  /* 0x0000000e12a13981 */ /* 0x000ea2000c1e1500 */
[C---:B------:R-:W-:Y:S01]  /*31c0*/  ISETP.GT.AND P3, PT, R5.reuse, 0x18, PT ;  /* 0x000000180500780c */ /* 0x040fe20003f64270 */
[----:B------:R-:W3:Y:S01]  /*31d0*/  LDC R96, c[0x0][0x238] ;  /* 0x00008e00ff607b82 */ /* 0x000ee20000000800 */
[----:B------:R-:W-:Y:S01]  /*31e0*/  PRMT R12, RZ, 0x7610, R12 ;  /* 0x00007610ff0c7816 */ /* 0x000fe2000000000c */
[----:B------:R4:W2:Y:S01]  /*31f0*/  @P0 LDG.E.U16 R179, desc[UR14][R14.64] ;  /* 0x0000000e0eb30981 */ /* 0x0008a2000c1e1500 */
[----:B------:R-:W-:Y:S01]  /*3200*/  ISETP.GT.AND P4, PT, R5, 0xf, PT ;  /* 0x0000000f0500780c */ /* 0x000fe20003f84270 */
[----:B-1----:R-:W-:Y:S01]  /*3210*/  IMAD.WIDE R16, R241, 0x2, R148 ;  /* 0x00000002f1107825 */ /* 0x002fe200078e0294 */
[----:B------:R-:W-:-:S02]  /*3220*/  PRMT R11, RZ, 0x7610, R11 ;  /* 0x00007610ff0b7816 */ /* 0x000fc4000000000b */
[----:B------:R-:W-:Y:S01]  /*3230*/  PRMT R121, RZ, 0x7610, R121 ;  /* 0x00007610ff797816 */ /* 0x000fe20000000079 */
[----:B------:R-:W-:Y:S01]  /*3240*/  IMAD.WIDE R88, R249, 0x2, R148 ;  /* 0x00000002f9587825 */ /* 0x000fe200078e0294 */
[----:B------:R1:W2:Y:S01]  /*3250*/  @P2 LDG.E.U16 R12, desc[UR14][R16.64] ;  /* 0x0000000e100c2981 */ /* 0x0002a2000c1e1500 */
[----:B------:R-:W-:Y:S01]  /*3260*/  PRMT R123, RZ, 0x7610, R123 ;  /* 0x00007610ff7b7816 */ /* 0x000fe2000000007b */
[----:B------:R-:W3:Y:S01]  /*3270*/  LDC R99, c[0x0][0x238] ;  /* 0x00008e00ff637b82 */ /* 0x000ee20000000800 */
[--C-:B----4-:R-:W-:Y:S01]  /*3280*/  IMAD.WIDE R14, R240, 0x2, R148.reuse ;  /* 0x00000002f00e7825 */ /* 0x110fe200078e0294 */
[----:B------:R-:W-:Y:S01]  /*3290*/  ISETP.GT.AND P2, PT, R5, 0x10, PT ;  /* 0x000000100500780c */ /* 0x000fe20003f44270 */
[----:B------:R-:W4:Y:S02]  /*32a0*/  @P3 LDG.E.U16 R120, desc[UR14][R22.64] ;  /* 0x0000000e16783981 */ /* 0x000f24000c1e1500 */
[----:B------:R-:W-:Y:S02]  /*32b0*/  IMAD.SHL.U32 R91, R91, 0x20, RZ ;  /* 0x000000205b5b7824 */ /* 0x000fe400078e00ff */
[----:B------:R0:W2:Y:S01]  /*32c0*/  @P1 LDG.E.U16 R11, desc[UR14][R14.64] ;  /* 0x0000000e0e0b1981 */ /* 0x0000a2000c1e1500 */
[----:B-1----:R-:W-:Y:S01]  /*32d0*/  IMAD.WIDE R16, R243, 0x2, R148 ;  /* 0x00000002f3107825 */ /* 0x002fe200078e0294 */
[----:B------:R-:W-:Y:S01]  /*32e0*/  ISETP.GT.AND P1, PT, R5, 0x13, PT ;  /* 0x000000130500780c */ /* 0x000fe20003f24270 */
[----:B------:R-:W1:Y:S01]  /*32f0*/  LDC R101, c[0x0][0x238] ;  /* 0x00008e00ff657b82 */ /* 0x000e620000000800 */
[----:B0-----:R-:W-:Y:S01]  /*3300*/  PRMT R14, RZ, 0x7610, R14 ;  /* 0x00007610ff0e7816 */ /* 0x001fe2000000000e */
[----:B------:R-:W-:Y:S01]  /*3310*/  IMAD.WIDE R22, R91, 0x2, R148 ;  /* 0x000000025b167825 */ /* 0x000fe200078e0294 */
[----:B------:R-:W-:-:S05]  /*3320*/  PRMT R119, RZ, 0x7610, R119 ;  /* 0x00007610ff777816 */ /* 0x000fca0000000077 */
[----:B------:R-:W0:Y:S01]  /*3330*/  LDC R91, c[0x0][0x238] ;  /* 0x00008e00ff5b7b82 */ /* 0x000e220000000800 */
[----:B------:R3:W2:Y:S01]  /*3340*/  @P4 LDG.E.U16 R14, desc[UR14][R16.64] ;  /* 0x0000000e100e4981 */ /* 0x0006a2000c1e1500 */
[----:B------:R-:W-:Y:S01]  /*3350*/  PRMT R15, RZ, 0x7610, R15 ;  /* 0x00007610ff0f7816 */ /* 0x000fe2000000000f */
[----:B------:R-:W-:Y:S01]  /*3360*/  IMAD.WIDE R18, R247, 0x2, R148 ;  /* 0x00000002f7127825 */ /* 0x000fe200078e0294 */
[----:B------:R-:W-:Y:S02]  /*3370*/  PRMT R122, RZ, 0x7610, R122 ;  /* 0x00007610ff7a7816 */ /* 0x000fe4000000007a */
[----:B------:R-:W-:Y:S01]  /*3380*/  PRMT R177, RZ, 0x7610, R177 ;  /* 0x00007610ffb17816 */ /* 0x000fe200000000b1 */
[----:B------:R-:W-:Y:S01]  /*3390*/  IMAD.WIDE R20, R246, 0x2, R148 ;  /* 0x00000002f6147825 */ /* 0x000fe200078e0294 */
[----:B------:R-:W2:Y:S01]  /*33a0*/  @P1 LDG.E.U16 R15, desc[UR14][R18.64] ;  /* 0x0000000e120f1981 */ /* 0x000ea2000c1e1500 */
[----:B------:R-:W-:Y:S01]  /*33b0*/  PRMT R127, RZ, 0x7610, R127 ;  /* 0x00007610ff7f7816 */ /* 0x000fe2000000007f */
[----:B------:R-:W1:Y:S01]  /*33c0*/  LDC R102, c[0x0][0x238] ;  /* 0x00008e00ff667b82 */ /* 0x000e620000000800 */
[----:B---3--:R-:W-:-:S05]  /*33d0*/  IMAD.WIDE R16, R244, 0x2, R148 ;  /* 0x00000002f4107825 */ /* 0x008fca00078e0294 */
[----:B------:R3:W4:Y:S01]  /*33e0*/  @P2 LDG.E.U16 R121, desc[UR14][R16.64] ;  /* 0x0000000e10792981 */ /* 0x000722000c1e1500 */
[C---:B------:R-:W-:Y:S01]  /*33f0*/  ISETP.GT.AND P2, PT, R5.reuse, 0x15, PT ;  /* 0x000000150500780c */ /* 0x040fe20003f44270 */
[----:B------:R-:W-:Y:S01]  /*3400*/  IMAD R90, R90, 0x28, RZ ;  /* 0x000000285a5a7824 */ /* 0x000fe200078e02ff */
[----:B------:R-:W-:Y:S01]  /*3410*/  ISETP.GT.AND P1, PT, R5, 0x20, PT ;  /* 0x000000200500780c */ /* 0x000fe20003f24270 */
[----:B------:R-:W5:Y:S01]  /*3420*/  LDC R104, c[0x0][0x238] ;  /* 0x00008e00ff687b82 */ /* 0x000f620000000800 */
[----:B---3--:R-:W-:Y:S01]  /*3430*/  PRMT R17, RZ, 0x7610, R17 ;  /* 0x00007610ff117816 */ /* 0x008fe20000000011 */
[----:B0-----:R-:W-:Y:S01]  /*3440*/  IMAD R91, R91, 0x19, RZ ;  /* 0x000000195b5b7824 */ /* 0x001fe200078e02ff */
[----:B------:R-:W-:-:S05]  /*3450*/  ISETP.GT.AND P0, PT, R5, RZ, PT ;  /* 0x000000ff0500720c */ /* 0x000fca0003f04270 */
[----:B------:R-:W0:Y:S02]  /*3460*/  LDC R106, c[0x0][0x238] ;  /* 0x00008e00ff6a7b82 */ /* 0x000e240000000800 */
[----:B------:R3:W2:Y:S01]  /*3470*/  @P2 LDG.E.U16 R17, desc[UR14][R88.64] ;  /* 0x0000000e58112981 */ /* 0x0006a2000c1e1500 */
[----:B------:R-:W-:-:S03]  /*3480*/  ISETP.GT.AND P3, PT, R5, 0x28, PT ;  /* 0x000000280500780c */ /* 0x000fc60003f64270 */
[----:B------:R1:W2:Y:S01]  /*3490*/  @P1 LDG.E.U16 R123, desc[UR14][R22.64] ;  /* 0x0000000e167b1981 */ /* 0x0002a2000c1e1500 */
[----:B------:R-:W-:Y:S01]  /*34a0*/  ISETP.GT.AND P4, PT, R5, 0x12, PT ;  /* 0x000000120500780c */ /* 0x000fe20003f84270 */
[----:B------:R-:W0:Y:S02]  /*34b0*/  LDC R108, c[0x0][0x238] ;  /* 0x00008e00ff6c7b82 */ /* 0x000e240000000800 */
[----:B------:R-:W4:Y:S01]  /*34c0*/  @P0 LDG.E.U16 R119, desc[UR14][R148.64] ;  /* 0x0000000e94770981 */ /* 0x000f22000c1e1500 */
[----:B---3--:R-:W-:-:S05]  /*34d0*/  IMAD.WIDE R88, R90, 0x2, R148 ;  /* 0x000000025a587825 */ /* 0x008fca00078e0294 */
[----:B------:R-:W3:Y:S01]  /*34e0*/  LDC R90, c[0x0][0x238] ;  /* 0x00008e00ff5a7b82 */ /* 0x000ee20000000800 */
[----:B-1----:R-:W-:Y:S01]  /*34f0*/  IMAD.WIDE R22, R91, 0x2, R148 ;  /* 0x000000025b167825 */ /* 0x002fe200078e0294 */
[----:B------:R-:W-:Y:S01]  /*3500*/  ISETP.GT.AND P0, PT, R5, 0x14, PT ;  /* 0x000000140500780c */ /* 0x000fe20003f04270 */
[----:B------:R-:W2:Y:S01]  /*3510*/  @P3 LDG.E.U16 R122, desc[UR14][R88.64] ;  /* 0x0000000e587a3981 */ /* 0x000ea2000c1e1500 */
[----:B------:R-:W-:-:S03]  /*3520*/  PRMT R16, RZ, 0x7610, R16 ;  /* 0x00007610ff107816 */ /* 0x000fc60000000010 */
[----:B------:R1:W2:Y:S01]  /*3530*/  @P4 LDG.E.U16 R177, desc[UR14][R20.64] ;  /* 0x0000000e14b14981 */ /* 0x0002a2000c1e1500 */
[----:B------:R-:W0:Y:S01]  /*3540*/  LDC R91, c[0x0][0x238] ;  /* 0x00008e00ff5b7b82 */ /* 0x000e220000000800 */
[C---:B------:R-:W-:Y:S02]  /*3550*/  ISETP.GT.AND P3, PT, R5.reuse, 0x30, PT ;  /* 0x000000300500780c */ /* 0x040fe40003f64270 */
[----:B------:R-:W-:Y:S02]  /*3560*/  ISETP.GT.AND P4, PT, R5, 0x38, PT ;  /* 0x000000380500780c */ /* 0x000fe40003f84270 */
[----:B------:R-:W-:Y:S02]  /*3570*/  PRMT R126, RZ, 0x7610, R126 ;  /* 0x00007610ff7e7816 */ /* 0x000fe4000000007e */
[----:B------:R-:W-:Y:S01]  /*3580*/  PRMT R163, RZ, 0x7610, R163 ;  /* 0x00007610ffa37816 */ /* 0x000fe200000000a3 */
[----:B------:R-:W4:Y:S01]  /*3590*/  LDC R110, c[0x0][0x238] ;  /* 0x00008e00ff6e7b82 */ /* 0x000f220000000800 */
[----:B-1----:R-:W-:-:S05]  /*35a0*/  IMAD.WIDE R20, R248, 0x2, R148 ;  /* 0x00000002f8147825 */ /* 0x002fca00078e0294 */
[----:B------:R1:W2:Y:S01]  /*35b0*/  @P0 LDG.E.U16 R16, desc[UR14][R20.64] ;  /* 0x0000000e14100981 */ /* 0x0002a2000c1e1500 */
[----:B---3--:R-:W-:Y:S01]  /*35c0*/  IMAD R90, R90, 0x30, RZ ;  /* 0x000000305a5a7824 */ /* 0x008fe200078e02ff */
[----:B------:R-:W-:-:S03]  /*35d0*/  ISETP.GT.AND P0, PT, R5, 0x16, PT ;  /* 0x000000160500780c */ /* 0x000fc60003f04270 */
[----:B------:R-:W-:Y:S02]  /*35e0*/  IMAD.WIDE R88, R90, 0x2, R148 ;  /* 0x000000025a587825 */ /* 0x000fe400078e0294 */
[----:B------:R-:W3:Y:S02]  /*35f0*/  LDC R90, c[0x0][0x238] ;  /* 0x00008e00ff5a7b82 */ /* 0x000ee40000000800 */
[----:B0-----:R-:W-:Y:S01]  /*3600*/  IMAD R91, R91, 0x38, RZ ;  /* 0x000000385b5b7824 */ /* 0x001fe200078e02ff */
[----:B------:R0:W2:Y:S01]  /*3610*/  @P3 LDG.E.U16 R127, desc[UR14][R88.64] ;  /* 0x0000000e587f3981 */ /* 0x0000a2000c1e1500 */
[----:B------:R-:W-:Y:S01]  /*3620*/  PRMT R18, RZ, 0x7610, R18 ;  /* 0x00007610ff127816 */ /* 0x000fe20000000012 */
[----:B------:R-:W-:Y:S02]  /*3630*/  IMAD R94, R94, 0x1c, RZ ;  /* 0x0000001c5e5e7824 */ /* 0x000fe400078e02ff */
[----:B-1----:R-:W-:Y:S01]  /*3640*/  IMAD.WIDE R20, R250, 0x2, R148 ;  /* 0x00000002fa147825 */ /* 0x002fe200078e0294 */
[----:B------:R-:W-:-:S04]  /*3650*/  ISETP.GT.AND P1, PT, R5, 0x19, PT ;  /* 0x000000190500780c */ /* 0x000fc80003f24270 */
[----:B------:R-:W2:Y:S01]  /*3660*/  @P0 LDG.E.U16 R18, desc[UR14][R20.64] ;  /* 0x0000000e14120981 */ /* 0x000ea2000c1e1500 */
[----:B0-----:R-:W-:Y:S01]  /*3670*/  IMAD.WIDE R88, R91, 0x2, R148 ;  /* 0x000000025b587825 */ /* 0x001fe200078e0294 */
[----:B------:R-:W-:-:S04]  /*3680*/  ISETP.GT.AND P0, PT, R5, 0x17, PT ;  /* 0x000000170500780c */ /* 0x000fc80003f04270 */
[----:B------:R0:W2:Y:S01]  /*3690*/  @P4 LDG.E.U16 R126, desc[UR14][R88.64] ;  /* 0x0000000e587e4981 */ /* 0x0000a2000c1e1500 */
[----:B------:R-:W-:-:S03]  /*36a0*/  PRMT R19, RZ, 0x7610, R19 ;  /* 0x00007610ff137816 */ /* 0x000fc60000000013 */
[----:B------:R1:W2:Y:S01]  /*36b0*/  @P1 LDG.E.U16 R163, desc[UR14][R22.64] ;  /* 0x0000000e16a31981 */ /* 0x0002a2000c1e1500 */
[--C-:B0-----:R-:W-:Y:S02]  /*36c0*/  IMAD.WIDE R88, R94, 0x2, R148.reuse ;  /* 0x000000025e587825 */ /* 0x101fe400078e0294 */
[----:B------:R-:W0:Y:S02]  /*36d0*/  LDC R94, c[0x0][0x238] ;  /* 0x00008e00ff5e7b82 */ /* 0x000e240000000800 */
[----:B------:R-:W-:-:S04]  /*36e0*/  IMAD.WIDE R20, R251, 0x2, R148 ;  /* 0x00000002fb147825 */ /* 0x000fc800078e0294 */
[----:B---3--:R-:W-:Y:S01]  /*36f0*/  IMAD R90, R90, 0x1a, RZ ;  /* 0x0000001a5a5a7824 */ /* 0x008fe200078e02ff */
[----:B------:R-:W3:Y:S01]  /*3700*/  @P0 LDG.E.U16 R19, desc[UR14][R20.64] ;  /* 0x0000000e14130981 */ /* 0x000ee2000c1e1500 */
[----:B------:R-:W-:Y:S02]  /*3710*/  ISETP.GT.AND P0, PT, R5, 0x1, PT ;  /* 0x000000010500780c */ /* 0x000fe40003f04270 */
[----:B-1----:R-:W-:Y:S02]  /*3720*/  IMAD.WIDE R22, R90, 0x2, R148 ;  /* 0x000000025a167825 */ /* 0x002fe400078e0294 */
[----:B------:R-:W1:Y:S01]  /*3730*/  LDC R90, c[0x0][0x238] ;  /* 0x00008e00ff5a7b82 */ /* 0x000e620000000800 */
[----:B------:R-:W-:Y:S01]  /*3740*/  PRMT R129, RZ, 0x7610, R129 ;  /* 0x00007610ff817816 */ /* 0x000fe20000000081 */
[----:B------:R-:W-:-:S07]  /*3750*/  IMAD.WIDE R92, R92, 0x2, R148 ;  /* 0x000000025c5c7825 */ /* 0x000fce00078e0294 */
[----:B------:R0:W3:Y:S02]  /*3760*/  @P0 LDG.E.U16 R129, desc[UR14][R92.64] ;  /* 0x0000000e5c810981 */ /* 0x0000e4000c1e1500 */
[----:B0-----:R-:W-:-:S04]  /*3770*/  IMAD R94, R94, 0x1e, RZ ;  /* 0x0000001e5e5e7824 */ /* 0x001fc800078e02ff */
[----:B------:R-:W-:Y:S02]  /*3780*/  IMAD.WIDE R92, R94, 0x2, R148 ;  /* 0x000000025e5c7825 */ /* 0x000fe400078e0294 */
[----:B------:R-:W0:Y:S01]  /*3790*/  LDC R94, c[0x0][0x238] ;  /* 0x00008e00ff5e7b82 */ /* 0x000e220000000800 */
[C---:B------:R-:W-:Y:S02]  /*37a0*/  ISETP.GT.AND P1, PT, R5.reuse, 0x1b, PT ;  /* 0x0000001b0500780c */ /* 0x040fe40003f24270 */
[----:B------:R-:W-:Y:S01]  /*37b0*/  ISETP.GT.AND P2, PT, R5, 0x1a, PT ;  /* 0x0000001a0500780c */ /* 0x000fe20003f44270 */
[----:B-1----:R-:W-:Y:S01]  /*37c0*/  IMAD R90, R90, 0x1b, RZ ;  /* 0x0000001b5a5a7824 */ /* 0x002fe200078e02ff */
[----:B------:R-:W-:Y:S01]  /*37d0*/  PRMT R20, RZ, 0x7610, R20 ;  /* 0x00007610ff147816 */ /* 0x000fe20000000014 */
[----:B------:R-:W-:Y:S01]  /*37e0*/  IMAD R95, R95, 0x1d, RZ ;  /* 0x0000001d5f5f7824 */ /* 0x000fe200078e02ff */
[----:B------:R-:W-:Y:S01]  /*37f0*/  PRMT R178, RZ, 0x7610, R178 ;  /* 0x00007610ffb27816 */ /* 0x000fe200000000b2 */
[----:B------:R-:W-:Y:S01]  /*3800*/  IMAD.WIDE R90, R90, 0x2, R148 ;  /* 0x000000025a5a7825 */ /* 0x000fe200078e0294 */
[----:B------:R-:W-:-:S05]  /*3810*/  ISETP.GT.AND P3, PT, R5, 0x1d, PT ;  /* 0x0000001d0500780c */ /* 0x000fca0003f64270 */
[----:B------:R1:W3:Y:S04]  /*3820*/  @P1 LDG.E.U16 R20, desc[UR14][R90.64] ;  /* 0x0000000e5a141981 */ /* 0x0002e8000c1e1500 */
[----:B------:R5:W3:Y:S01]  /*3830*/  @P2 LDG.E.U16 R178, desc[UR14][R22.64] ;  /* 0x0000000e16b22981 */ /* 0x000ae2000c1e1500 */
[----:B-1----:R-:W-:Y:S02]  /*3840*/  IMAD.WIDE R90, R95, 0x2, R148 ;  /* 0x000000025f5a7825 */ /* 0x002fe400078e0294 */
[----:B------:R-:W1:Y:S01]  /*3850*/  LDC R95, c[0x0][0x238] ;  /* 0x00008e00ff5f7b82 */ /* 0x000e620000000800 */
[----:B-----5:R-:W-:Y:S01]  /*3860*/  PRMT R22, RZ, 0x7610, R22 ;  /* 0x00007610ff167816 */ /* 0x020fe20000000016 */
[----:B0-----:R-:W-:Y:S01]  /*3870*/  IMAD R94, R94, 0x1f, RZ ;  /* 0x0000001f5e5e7824 */ /* 0x001fe200078e02ff */
[----:B------:R-:W-:-:S04]  /*3880*/  ISETP.GT.AND P2, PT, R5, 0x1c, PT ;  /* 0x0000001c0500780c */ /* 0x000fc80003f44270 */
[----:B------:R0:W5:Y:S01]  /*3890*/  @P3 LDG.E.U16 R22, desc[UR14][R90.64] ;  /* 0x0000000e5a163981 */ /* 0x000162000c1e1500 */
[----:B------:R-:W-:Y:S02]  /*38a0*/  PRMT R21, RZ, 0x7610, R21 ;  /* 0x00007610ff157816 */ /* 0x000fe40000000015 */
[----:B------:R-:W-:Y:S02]  /*38b0*/  ISETP.GT.AND P1, PT, R5, 0x1e, PT ;  /* 0x0000001e0500780c */ /* 0x000fe40003f24270 */
[----:B------:R-:W-:-:S04]  /*38c0*/  PRMT R23, RZ, 0x7610, R23 ;  /* 0x00007610ff177816 */ /* 0x000fc80000000017 */
[----:B------:R-:W5:Y:S01]  /*38d0*/  @P2 LDG.E.U16 R21, desc[UR14][R88.64] ;  /* 0x0000000e58152981 */ /* 0x000f62000c1e1500 */
[----:B0-----:R-:W-:Y:S02]  /*38e0*/  IMAD.WIDE R90, R94, 0x2, R148 ;  /* 0x000000025e5a7825 */ /* 0x001fe400078e0294 */
[----:B------:R-:W0:Y:S01]  /*38f0*/  LDC R94, c[0x0][0x238] ;  /* 0x00008e00ff5e7b82 */ /* 0x000e220000000800 */
[----:B------:R-:W-:Y:S01]  /*3900*/  ISETP.GT.AND P2, PT, R5, 0x21, PT ;  /* 0x000000210500780c */ /* 0x000fe20003f44270 */
[----:B-1----:R-:W-:Y:S01]  /*3910*/  IMAD R95, R95, 0x21, RZ ;  /* 0x000000215f5f7824 */ /* 0x002fe200078e02ff */
[C---:B------:R-:W-:Y:S01]  /*3920*/  ISETP.GT.AND P0, PT, R5.reuse, 0x1f, PT ;  /* 0x0000001f0500780c */ /* 0x040fe20003f04270 */
[----:B------:R1:W5:Y:S01]  /*3930*/  @P1 LDG.E.U16 R23, desc[UR14][R92.64] ;  /* 0x0000000e5c171981 */ /* 0x000362000c1e1500 */
[----:B------:R-:W-:Y:S02]  /*3940*/  PRMT R165, RZ, 0x7610, R165 ;  /* 0x00007610ffa57816 */ /* 0x000fe400000000a5 */
[----:B------:R-:W-:Y:S01]  /*3950*/  ISETP.GT.AND P1, PT, R5, 0x22, PT ;  /* 0x000000220500780c */ /* 0x000fe20003f24270 */
[----:B-1----:R-:W-:Y:S01]  /*3960*/  IMAD.WIDE R92, R95, 0x2, R148 ;  /* 0x000000025f5c7825 */ /* 0x002fe200078e0294 */
[----:B------:R-:W-:-:S02]  /*3970*/  PRMT R88, RZ, 0x7610, R88 ;  /* 0x00007610ff587816 */ /* 0x000fc40000000058 */
[----:B------:R-:W-:-:S03]  /*3980*/  PRMT R180, RZ, 0x7610, R180 ;  /* 0x00007610ffb47816 */ /* 0x000fc600000000b4 */
[----:B------:R-:W5:Y:S01]  /*3990*/  @P2 LDG.E.U16 R165, desc[UR14][R92.64] ;  /* 0x0000000e5ca52981 */ /* 0x000f62000c1e1500 */
[----:B------:R-:W-:Y:S01]  /*39a0*/  ISETP.GT.AND P2, PT, R5, 0x24, PT ;  /* 0x000000240500780c */ /* 0x000fe20003f44270 */
[----:B0-----:R-:W-:Y:S02]  /*39b0*/  IMAD R94, R94, 0x22, RZ ;  /* 0x000000225e5e7824 */ /* 0x001fe400078e02ff */
[----:B------:R0:W5:Y:S01]  /*39c0*/  @P0 LDG.E.U16 R88, desc[UR14][R90.64] ;  /* 0x0000000e5a580981 */ /* 0x000162000c1e1500 */
[----:B------:R-:W-:Y:S02]  /*39d0*/  IMAD R98, R98, 0x24, RZ ;  /* 0x0000002462627824 */ /* 0x000fe400078e02ff */
[----:B------:R-:W-:-:S05]  /*39e0*/  IMAD.WIDE R94, R94, 0x2, R148 ;  /* 0x000000025e5e7825 */ /* 0x000fca00078e0294 */
[----:B------:R1:W5:Y:S01]  /*39f0*/  @P1 LDG.E.U16 R180, desc[UR14][R94.64] ;  /* 0x0000000e5eb41981 */ /* 0x000362000c1e1500 */
[----:B0-----:R-:W-:Y:S01]  /*3a00*/  PRMT R90, RZ, 0x7610, R90 ;  /* 0x00007610ff5a7816 */ /* 0x001fe2000000005a */
[----:B------:R-:W-:Y:S02]  /*3a10*/  IMAD R100, R100, 0x27, RZ ;  /* 0x0000002764647824 */ /* 0x000fe400078e02ff */
[--C-:B-1----:R-:W-:Y:S01]  /*3a20*/  IMAD.WIDE R94, R98, 0x2, R148.reuse ;  /* 0x00000002625e7825 */ /* 0x102fe200078e0294 */
[----:B------:R-:W-:Y:S01]  /*3a30*/  ISETP.GT.AND P3, PT, R5, 0x23, PT ;  /* 0x000000230500780c */ /* 0x000fe20003f64270 */
[----:B------:R-:W0:Y:S03]  /*3a40*/  LDC R98, c[0x0][0x238] ;  /* 0x00008e00ff627b82 */ /* 0x000e260000000800 */
[----:B------:R1:W5:Y:S02]  /*3a50*/  @P2 LDG.E.U16 R90, desc[UR14][R94.64] ;  /* 0x0000000e5e5a2981 */ /* 0x000364000c1e1500 */
[----:B-1----:R-:W-:-:S03]  /*3a60*/  IMAD.WIDE R94, R100, 0x2, R148 ;  /* 0x00000002645e7825 */ /* 0x002fc600078e0294 */
[----:B------:R-:W1:Y:S01]  /*3a70*/  LDC R100, c[0x0][0x238] ;  /* 0x00008e00ff647b82 */ /* 0x000e620000000800 */
[----:B------:R-:W-:Y:S01]  /*3a80*/  IMAD R96, R96, 0x23, RZ ;  /* 0x0000002360607824 */ /* 0x000fe200078e02ff */
[----:B------:R-:W-:Y:S02]  /*3a90*/  ISETP.GT.AND P1, PT, R5, 0x25, PT ;  /* 0x000000250500780c */ /* 0x000fe40003f24270 */
[----:B------:R-:W-:Y:S01]  /*3aa0*/  PRMT R89, RZ, 0x7610, R89 ;  /* 0x00007610ff597816 */ /* 0x000fe20000000059 */
[----:B------:R-:W-:Y:S01]  /*3ab0*/  IMAD.WIDE R96, R96, 0x2, R148 ;  /* 0x0000000260607825 */ /* 0x000fe200078e0294 */
[----:B------:R-:W-:-:S03]  /*3ac0*/  PRMT R91, RZ, 0x7610, R91 ;  /* 0x00007610ff5b7816 */ /* 0x000fc6000000005b */
[----:B------:R-:W-:Y:S01]  /*3ad0*/  IMAD R99, R99, 0x25, RZ ;  /* 0x0000002563637824 */ /* 0x000fe200078e02ff */
[----:B------:R4:W5:Y:S03]  /*3ae0*/  @P3 LDG.E.U16 R89, desc[UR14][R96.64] ;  /* 0x0000000e60593981 */ /* 0x000966000c1e1500 */
[----:B----4-:R-:W-:-:S04]  /*3af0*/  IMAD.WIDE R96, R99, 0x2, R148 ;  /* 0x0000000263607825 */ /* 0x010fc800078e0294 */
[----:B-1----:R-:W-:Y:S01]  /*3b00*/  IMAD R100, R100, 0x29, RZ ;  /* 0x0000002964647824 */ /* 0x002fe200078e02ff */
[----:B------:R1:W4:Y:S03]  /*3b10*/  @P1 LDG.E.U16 R91, desc[UR14][R96.64] ;  /* 0x0000000e605b1981 */ /* 0x000326000c1e1500 */
[----:B-1----:R-:W-:Y:S02]  /*3b20*/  IMAD.WIDE R96, R100, 0x2, R148 ;  /* 0x0000000264607825 */ /* 0x002fe400078e0294 */
[----:B------:R-:W1:Y:S01]  /*3b30*/  LDC R100, c[0x0][0x238] ;  /* 0x00008e00ff647b82 */ /* 0x000e620000000800 */
[C---:B------:R-:W-:Y:S02]  /*3b40*/  ISETP.GT.AND P0, PT, R5.reuse, 0x29, PT ;  /* 0x000000290500780c */ /* 0x040fe40003f04270 */
[----:B------:R-:W-:Y:S01]  /*3b50*/  ISETP.GT.AND P3, PT, R5, 0x26, PT ;  /* 0x000000260500780c */ /* 0x000fe20003f64270 */
[----:B0-----:R-:W-:Y:S01]  /*3b60*/  IMAD R98, R98, 0x26, RZ ;  /* 0x0000002662627824 */ /* 0x001fe200078e02ff */
[----:B------:R-:W-:Y:S01]  /*3b70*/  PRMT R187, RZ, 0x7610, R187 ;  /* 0x00007610ffbb7816 */ /* 0x000fe200000000bb */
[----:B------:R-:W-:Y:S01]  /*3b80*/  IMAD R101, R101, 0x2a, RZ ;  /* 0x0000002a65657824 */ /* 0x000fe200078e02ff */
[----:B------:R-:W-:Y:S01]  /*3b90*/  PRMT R92, RZ, 0x7610, R92 ;  /* 0x00007610ff5c7816 */ /* 0x000fe2000000005c */
[----:B------:R-:W-:Y:S01]  /*3ba0*/  IMAD.WIDE R98, R98, 0x2, R148 ;  /* 0x0000000262627825 */ /* 0x000fe200078e0294 */
[----:B------:R-:W-:-:S05]  /*3bb0*/  ISETP.GT.AND P4, PT, R5, 0x27, PT ;  /* 0x000000270500780c */ /* 0x000fca0003f84270 */
[----:B------:R0:W4:Y:S04]  /*3bc0*/  @P0 LDG.E.U16 R187, desc[UR14][R96.64] ;  /* 0x0000000e60bb0981 */ /* 0x000128000c1e1500 */
[----:B------:R2:W4:Y:S01]  /*3bd0*/  @P3 LDG.E.U16 R92, desc[UR14][R98.64] ;  /* 0x0000000e625c3981 */ /* 0x000522000c1e1500 */
[----:B-1----:R-:W-:Y:S02]  /*3be0*/  IMAD R100, R100, 0x39, RZ ;  /* 0x0000003964647824 */ /* 0x002fe400078e02ff */
[--C-:B0-----:R-:W-:Y:S02]  /*3bf0*/  IMAD.WIDE R96, R101, 0x2, R148.reuse ;  /* 0x0000000265607825 */ /* 0x101fe400078e0294 */
[----:B------:R-:W0:Y:S02]  /*3c00*/  LDC R101, c[0x0][0x238] ;  /* 0x00008e00ff657b82 */ /* 0x000e240000000800 */
[----:B--2---:R-:W-:-:S06]  /*3c10*/  IMAD.WIDE R98, R100, 0x2, R148 ;  /* 0x0000000264627825 */ /* 0x004fcc00078e0294 */
[----:B------:R-:W1:Y:S01]  /*3c20*/  LDC R100, c[0x0][0x238] ;  /* 0x00008e00ff647b82 */ /* 0x000e620000000800 */
[----:B------:R-:W-:Y:S02]  /*3c30*/  PRMT R93, RZ, 0x7610, R93 ;  /* 0x00007610ff5d7816 */ /* 0x000fe4000000005d */
[----:B------:R-:W-:-:S04]  /*3c40*/  ISETP.GT.AND P1, PT, R5, 0x2a, PT ;  /* 0x0000002a0500780c */ /* 0x000fc80003f24270 */
[----:B------:R-:W2:Y:S01]  /*3c50*/  @P4 LDG.E.U16 R93, desc[UR14][R94.64] ;  /* 0x0000000e5e5d4981 */ /* 0x000ea2000c1e1500 */
[----:B------:R-:W-:Y:S02]  /*3c60*/  ISETP.GT.AND P4, PT, R5, 0x39, PT ;  /* 0x000000390500780c */ /* 0x000fe40003f84270 */
[----:B------:R-:W-:Y:S02]  /*3c70*/  PRMT R182, RZ, 0x7610, R182 ;  /* 0x00007610ffb67816 */ /* 0x000fe400000000b6 */
[----:B------:R-:W-:Y:S01]  /*3c80*/  PRMT R183, RZ, 0x7610, R183 ;  /* 0x00007610ffb77816 */ /* 0x000fe200000000b7 */
[----:B0-----:R-:W-:-:S03]  /*3c90*/  IMAD R101, R101, 0x2b, RZ ;  /* 0x0000002b65657824 */ /* 0x001fc600078e02ff */
[----:B------:R0:W2:Y:S01]  /*3ca0*/  @P1 LDG.E.U16 R182, desc[UR14][R96.64] ;  /* 0x0000000e60b61981 */ /* 0x0000a2000c1e1500 */
[----:B------:R-:W-:-:S04]  /*3cb0*/  IMAD R102, R102, 0x31, RZ ;  /* 0x0000003166667824 */ /* 0x000fc800078e02ff */
[----:B------:R0:W2:Y:S01]  /*3cc0*/  @P4 LDG.E.U16 R183, desc[UR14][R98.64] ;  /* 0x0000000e62b74981 */ /* 0x0000a2000c1e1500 */
[----:B-1----:R-:W-:Y:S02]  /*3cd0*/  IMAD R100, R100, 0x2c, RZ ;  /* 0x0000002c64647824 */ /* 0x002fe400078e02ff */
[--C-:B0-----:R-:W-:Y:S02]  /*3ce0*/  IMAD.WIDE R96, R101, 0x2, R148.reuse ;  /* 0x0000000265607825 */ /* 0x101fe400078e0294 */
[----:B------:R-:W0:Y:S02]  /*3cf0*/  LDC R101, c[0x0][0x238] ;  /* 0x00008e00ff657b82 */ /* 0x000e240000000800 */
[----:B------:R-:W-:-:S06]  /*3d00*/  IMAD.WIDE R98, R100, 0x2, R148 ;  /* 0x0000000264627825 */ /* 0x000fcc00078e0294 */
[----:B------:R-:W1:Y:S01]  /*3d10*/  LDC R100, c[0x0][0x238] ;  /* 0x00008e00ff647b82 */ /* 0x000e620000000800 */
[----:B------:R-:W-:Y:S01]  /*3d20*/  IMAD.WIDE R94, R102, 0x2, R148 ;  /* 0x00000002665e7825 */ /* 0x000fe200078e0294 */
[----:B------:R-:W-:-:S06]  /*3d30*/  ISETP.GT.AND P3, PT, R5, 0x31, PT ;  /* 0x000000310500780c */ /* 0x000fcc0003f64270 */
[----:B------:R-:W3:Y:S01]  /*3d40*/  LDC R102, c[0x0][0x238] ;  /* 0x00008e00ff667b82 */ /* 0x000ee20000000800 */
[C---:B------:R-:W-:Y:S02]  /*3d50*/  ISETP.GT.AND P0, PT, R5.reuse, 0x2b, PT ;  /* 0x0000002b0500780c */ /* 0x040fe40003f04270 */
[----:B------:R-:W-:Y:S02]  /*3d60*/  PRMT R185, RZ, 0x7610, R185 ;  /* 0x00007610ffb97816 */ /* 0x000fe400000000b9 */
[----:B------:R-:W-:-:S04]  /*3d70*/  ISETP.GT.AND P2, PT, R5, 0x2c, PT ;  /* 0x0000002c0500780c */ /* 0x000fc80003f44270 */
[----:B------:R0:W2:Y:S01]  /*3d80*/  @P3 LDG.E.U16 R185, desc[UR14][R94.64] ;  /* 0x0000000e5eb93981 */ /* 0x0000a2000c1e1500 */
[----:B------:R-:W-:Y:S01]  /*3d90*/  ISETP.GT.AND P3, PT, R5, 0x2e, PT ;  /* 0x0000002e0500780c */ /* 0x000fe20003f64270 */
[----:B0-----:R-:W-:Y:S01]  /*3da0*/  IMAD R101, R101, 0x2d, RZ ;  /* 0x0000002d65657824 */ /* 0x001fe200078e02ff */
[----:B------:R-:W-:Y:S02]  /*3db0*/  PRMT R94, RZ, 0x7610, R94 ;  /* 0x00007610ff5e7816 */ /* 0x000fe4000000005e */
[----:B------:R-:W-:Y:S01]  /*3dc0*/  PRMT R95, RZ, 0x7610, R95 ;  /* 0x00007610ff5f7816 */ /* 0x000fe2000000005f */
[----:B-1----:R-:W-:-:S03]  /*3dd0*/  IMAD R100, R100, 0x2e, RZ ;  /* 0x0000002e64647824 */ /* 0x002fc600078e02ff */
[----:B------:R0:W2:Y:S01]  /*3de0*/  @P0 LDG.E.U16 R94, desc[UR14][R96.64] ;  /* 0x0000000e605e0981 */ /* 0x0000a2000c1e1500 */
[----:B---3--:R-:W-:-:S03]  /*3df0*/  IMAD R102, R102, 0x2f, RZ ;  /* 0x0000002f66667824 */ /* 0x008fc600078e02ff */
[----:B------:R1:W3:Y:S01]  /*3e00*/  @P2 LDG.E.U16 R95, desc[UR14][R98.64] ;  /* 0x0000000e625f2981 */ /* 0x0002e2000c1e1500 */
[----:B0-----:R-:W-:Y:S01]  /*3e10*/  PRMT R97, RZ, 0x7610, R97 ;  /* 0x00007610ff617816 */ /* 0x001fe20000000061 */
[----:B-1----:R-:W-:-:S04]  /*3e20*/  IMAD.WIDE R98, R101, 0x2, R148 ;  /* 0x0000000265627825 */ /* 0x002fc800078e0294 */
[----:B------:R-:W-:-:S05]  /*3e30*/  IMAD.WIDE R100, R100, 0x2, R148 ;  /* 0x0000000264647825 */ /* 0x000fca00078e0294 */
[----:B------:R0:W3:Y:S01]  /*3e40*/  @P3 LDG.E.U16 R97, desc[UR14][R100.64] ;  /* 0x0000000e64613981 */ /* 0x0000e2000c1e1500 */
[C---:B------:R-:W-:Y:S01]  /*3e50*/  ISETP.GT.AND P1, PT, R5.reuse, 0x2d, PT ;  /* 0x0000002d0500780c */ /* 0x040fe20003f24270 */
[----:B0-----:R-:W-:Y:S02]  /*3e60*/  IMAD.WIDE R100, R102, 0x2, R148 ;  /* 0x0000000266647825 */ /* 0x001fe400078e0294 */
[----:B------:R-:W0:Y:S01]  /*3e70*/  LDC R102, c[0x0][0x238] ;  /* 0x00008e00ff667b82 */ /* 0x000e220000000800 */
[----:B------:R-:W-:Y:S02]  /*3e80*/  ISETP.GT.AND P0, PT, R5, 0x2f, PT ;  /* 0x0000002f0500780c */ /* 0x000fe40003f04270 */
[----:B------:R-:W-:-:S07]  /*3e90*/  PRMT R96, RZ, 0x7610, R96 ;  /* 0x00007610ff607816 */ /* 0x000fce0000000060 */
[----:B------:R1:W3:Y:S02]  /*3ea0*/  @P1 LDG.E.U16 R96, desc[UR14][R98.64] ;  /* 0x0000000e62601981 */ /* 0x0002e4000c1e1500 */
[----:B-1----:R-:W-:Y:S01]  /*3eb0*/  PRMT R98, RZ, 0x7610, R98 ;  /* 0x00007610ff627816 */ /* 0x002fe20000000062 */
[----:B0-----:R-:W-:-:S05]  /*3ec0*/  IMAD R102, R102, 0x32, RZ ;  /* 0x0000003266667824 */ /* 0x001fca00078e02ff */
[----:B------:R0:W3:Y:S02]  /*3ed0*/  @P0 LDG.E.U16 R98, desc[UR14][R100.64] ;  /* 0x0000000e64620981 */ /* 0x0000e4000c1e1500 */
[----:B0-----:R-:W-:Y:S02]  /*3ee0*/  IMAD.WIDE R100, R102, 0x2, R148 ;  /* 0x0000000266647825 */ /* 0x001fe400078e0294 */
[----:B------:R-:W0:Y:S01]  /*3ef0*/  LDC R102, c[0x0][0x238] ;  /* 0x00008e00ff667b82 */ /* 0x000e220000000800 */
[----:B------:R-:W-:Y:S02]  /*3f00*/  ISETP.GT.AND P1, PT, R5, 0x32, PT ;  /* 0x000000320500780c */ /* 0x000fe40003f24270 */
[----:B------:R-:W-:-:S11]  /*3f10*/  PRMT R184, RZ, 0x7610, R184 ;  /* 0x00007610ffb87816 */ /* 0x000fd600000000b8 */
[----:B------:R1:W3:Y:S01]  /*3f20*/  @P1 LDG.E.U16 R184, desc[UR14][R100.64] ;  /* 0x0000000e64b81981 */ /* 0x0002e2000c1e1500 */
[----:B0-----:R-:W-:-:S04]  /*3f30*/  IMAD R102, R102, 0x33, RZ ;  /* 0x0000003366667824 */ /* 0x001fc800078e02ff */
[----:B-1----:R-:W-:Y:S02]  /*3f40*/  IMAD.WIDE R100, R102, 0x2, R148 ;  /* 0x0000000266647825 */ /* 0x002fe400078e0294 */
[----:B------:R-:W0:Y:S01]  /*3f50*/  LDC R102, c[0x0][0x238] ;  /* 0x00008e00ff667b82 */ /* 0x000e220000000800 */
[C---:B------:R-:W-:Y:S02]  /*3f60*/  ISETP.GT.AND P0, PT, R5.reuse, 0x33, PT ;  /* 0x000000330500780c */ /* 0x040fe40003f04270 */
[----:B------:R-:W-:Y:S02]  /*3f70*/  ISETP.GT.AND P1, PT, R5, 0x34, PT ;  /* 0x000000340500780c */ /* 0x000fe40003f24270 */
[----:B------:R-:W-:Y:S01]  /*3f80*/  PRMT R99, RZ, 0x7610, R99 ;  /* 0x00007610ff637816 */ /* 0x000fe20000000063 */
[----:B------:R-:W-:-:S08]  /*3f90*/  IMAD R104, R104, 0x35, RZ ;  /* 0x0000003568687824 */ /* 0x000fd000078e02ff */
[----:B------:R1:W3:Y:S01]  /*3fa0*/  @P0 LDG.E.U16 R99, desc[UR14][R100.64] ;  /* 0x0000000e64630981 */ /* 0x0002e2000c1e1500 */
[----:B0-----:R-:W-:Y:S01]  /*3fb0*/  IMAD R102, R102, 0x34, RZ ;  /* 0x0000003466667824 */ /* 0x001fe200078e02ff */
[----:B-1----:R-:W-:-:S03]  /*3fc0*/  PRMT R100, RZ, 0x7610, R100 ;  /* 0x00007610ff647816 */ /* 0x002fc60000000064 */
[----:B------:R-:W-:-:S05]  /*3fd0*/  IMAD.WIDE R102, R102, 0x2, R148 ;  /* 0x0000000266667825 */ /* 0x000fca00078e0294 */
[----:B------:R0:W3:Y:S02]  /*3fe0*/  @P1 LDG.E.U16 R100, desc[UR14][R102.64] ;  /* 0x0000000e66641981 */ /* 0x0000e4000c1e1500 */
[----:B0-----:R-:W-:Y:S02]  /*3ff0*/  IMAD.WIDE R102, R104, 0x2, R148 ;  /* 0x0000000268667825 */ /* 0x001fe400078e0294 */
        /* <DEDUP_REMOVED lines=42> */
[----:B------:R-:W-:-:S09]  /*42a0*/  PRMT R107, RZ, 0x7610, R107 ;  /* 0x00007610ff6b7816 */ /* 0x000fd2000000006b */
[----:B------:R1:W3:Y:S01]  /*42b0*/  @P0 LDG.E.U16 R107, desc[UR14][R108.64] ;  /* 0x0000000e6c6b0981 */ /* 0x0002e2000c1e1500 */
[----:B0-----:R-:W-:Y:S01]  /*42c0*/  IMAD R110, R110, 0x3f, RZ ;  /* 0x0000003f6e6e7824 */ /* 0x001fe200078e02ff */
[----:B-1----:R-:W-:-:S03]  /*42d0*/  PRMT R108, RZ, 0x7610, R108 ;  /* 0x00007610ff6c7816 */ /* 0x002fc6000000006c */
[----:B------:R-:W-:-:S05]  /*42e0*/  IMAD.WIDE R110, R110, 0x2, R148 ;  /* 0x000000026e6e7825 */ /* 0x000fca00078e0294 */
[----:B------:R0:W3:Y:S01]  /*42f0*/  @P1 LDG.E.U16 R108, desc[UR14][R110.64] ;  /* 0x0000000e6e6c1981 */ /* 0x0000e2000c1e1500 */
[----:B------:R-:W-:Y:S01]  /*4300*/  BAR.SYNC.DEFER_BLOCKING 0x0 ;  /* 0x0000000000007b1d */ /* 0x000fe20000010000 */
[----:B------:R-:W-:Y:S02]  /*4310*/  ISETP.GE.AND P0, PT, R4, R5, PT ;  /* 0x000000050400720c */ /* 0x000fe40003f06270 */
[----:B------:R-:W-:Y:S01]  /*4320*/  PRMT R109, RZ, 0x7610, R109 ;  /* 0x00007610ff6d7816 */ /* 0x000fe2000000006d */
[----:B0-----:R-:W-:-:S04]  /*4330*/  IMAD.WIDE R110, R198, 0x2, R154 ;  /* 0x00000002c66e7825 */ /* 0x001fc800078e029a */
[----:B------:R-:W-:-:S06]  /*4340*/  IMAD.WIDE R112, R198, 0x2, R156 ;  /* 0x00000002c6707825 */ /* 0x000fcc00078e029c */
[----:B------:R0:W3:Y:S02]  /*4350*/  @!P0 LDG.E.U16 R109, desc[UR14][R110.64] ;  /* 0x0000000e6e6d8981 */ /* 0x0000e4000c1e1500 */
[----:B0-----:R-:W-:Y:S02]  /*4360*/  PRMT R110, RZ, 0x7610, R110 ;  /* 0x00007610ff6e7816 */ /* 0x001fe4000000006e */
[----:B------:R-:W-:-:S04]  /*4370*/  PRMT R111, RZ, 0x7610, R111 ;  /* 0x00007610ff6f7816 */ /* 0x000fc8000000006f */
[----:B------:R0:W3:Y:S01]  /*4380*/  @!P0 LDG.E.U16 R110, desc[UR14][R112.64] ;  /* 0x0000000e706e8981 */ /* 0x0000e2000c1e1500 */
[----:B------:R-:W-:-:S04]  /*4390*/  IMAD.WIDE R114, R198, 0x2, R150 ;  /* 0x00000002c6727825 */ /* 0x000fc800078e0296 */
[----:B0-----:R-:W-:-:S05]  /*43a0*/  IMAD.WIDE R112, R198, 0x2, R152 ;  /* 0x00000002c6707825 */ /* 0x001fca00078e0298 */
[----:B------:R0:W3:Y:S01]  /*43b0*/  @!P0 LDG.E.U16 R111, desc[UR14][R112.64] ;  /* 0x0000000e706f8981 */ /* 0x0000e2000c1e1500 */
[----:B------:R-:W-:Y:S02]  /*43c0*/  LOP3.LUT R145, R145, R144, RZ, 0x3c, !PT ;  /* 0x0000009091917212 */ /* 0x000fe400078e3cff */
[----:B0-----:R-:W-:Y:S02]  /*43d0*/  PRMT R112, RZ, 0x7610, R112 ;  /* 0x00007610ff707816 */ /* 0x001fe40000000070 */
[----:B------:R-:W-:-:S04]  /*43e0*/  PRMT R113, RZ, 0x7610, R113 ;  /* 0x00007610ff717816 */ /* 0x000fc80000000071 */
[----:B------:R0:W3:Y:S01]  /*43f0*/  @!P0 LDG.E.U16 R112, desc[UR14][R114.64] ;  /* 0x0000000e72708981 */ /* 0x0000e2000c1e1500 */
[----:B------:R-:W-:Y:S01]  /*4400*/  LOP3.LUT R144, R145, R144, RZ, 0x3c, !PT ;  /* 0x0000009091907212 */ /* 0x000fe200078e3cff */
[----:B------:R-:W-:Y:S01]  /*4410*/  IMAD.WIDE R116, R198, 0x2, R146 ;  /* 0x00000002c6747825 */ /* 0x000fe200078e0292 */
[----:B------:R-:W-:-:S03]  /*4420*/  LOP3.LUT R143, R143, R142, RZ, 0x3c, !PT ;  /* 0x0000008e8f8f7212 */ /* 0x000fc600078e3cff */
[----:B0-----:R-:W-:Y:S01]  /*4430*/  IMAD.WIDE R114, R198, 0x2, R138 ;  /* 0x00000002c6727825 */ /* 0x001fe200078e028a */
[----:B------:R-:W-:-:S04]  /*4440*/  LOP3.LUT R145, R145, R144, RZ, 0x3c, !PT ;  /* 0x0000009091917212 */ /* 0x000fc800078e3cff */
[----:B------:R0:W3:Y:S01]  /*4450*/  @!P0 LDG.E.U16 R113, desc[UR14][R114.64] ;  /* 0x0000000e72718981 */ /* 0x0000e2000c1e1500 */
[----:B------:R-:W-:Y:S02]  /*4460*/  LOP3.LUT R142, R143, R142, RZ, 0x3c, !PT ;  /* 0x0000008e8f8e7212 */ /* 0x000fe400078e3cff */
[----:B0-----:R-:W-:Y:S02]  /*4470*/  PRMT R114, RZ, 0x7610, R114 ;  /* 0x00007610ff727816 */ /* 0x001fe40000000072 */
[----:B------:R-:W-:-:S04]  /*4480*/  PRMT R115, RZ, 0x7610, R115 ;  /* 0x00007610ff737816 */ /* 0x000fc80000000073 */
[----:B------:R0:W3:Y:S01]  /*4490*/  @!P0 LDG.E.U16 R114, desc[UR14][R116.64] ;  /* 0x0000000e74728981 */ /* 0x0000e2000c1e1500 */
[----:B------:R-:W-:Y:S02]  /*44a0*/  LOP3.LUT R143, R143, R142, RZ, 0x3c, !PT ;  /* 0x0000008e8f8f7212 */ /* 0x000fe400078e3cff */
[----:B------:R-:W-:Y:S01]  /*44b0*/  LOP3.LUT R141, R141, R140, RZ, 0x3c, !PT ;  /* 0x0000008c8d8d7212 */ /* 0x000fe200078e3cff */
[----:B------:R-:W-:Y:S01]  /*44c0*/  STS.U16 [R2+UR12], R119 ;  /* 0x0000007702007988 */ /* 0x000fe2000800040c */
[----:B0-----:R-:W-:-:S03]  /*44d0*/  IMAD.WIDE R116, R198, 0x2, R144 ;  /* 0x00000002c6747825 */ /* 0x001fc600078e0290 */
[----:B------:R0:W-:Y:S04]  /*44e0*/  STS.U16 [R2+UR12+0x400], R118 ;  /* 0x0004007602007988 */ /* 0x0001e8000800040c */
[----:B------:R1:W3:Y:S01]  /*44f0*/  @!P0 LDG.E.U16 R115, desc[UR14][R116.64] ;  /* 0x0000000e74738981 */ /* 0x0002e2000c1e1500 */
[----:B------:R-:W-:Y:S01]  /*4500*/  LOP3.LUT R140, R141, R140, RZ, 0x3c, !PT ;  /* 0x0000008c8d8c7212 */ /* 0x000fe200078e3cff */
[----:B0-----:R-:W-:Y:S01]  /*4510*/  IMAD.WIDE R118, R198, 0x2, R142 ;  /* 0x00000002c6767825 */ /* 0x001fe200078e028e */
[----:B-1----:R-:W-:Y:S02]  /*4520*/  PRMT R116, RZ, 0x7610, R116 ;  /* 0x00007610ff747816 */ /* 0x002fe40000000074 */
[----:B------:R-:W-:Y:S02]  /*4530*/  PRMT R117, RZ, 0x7610, R117 ;  /* 0x00007610ff757816 */ /* 0x000fe40000000075 */
[----:B------:R-:W-:-:S02]  /*4540*/  LOP3.LUT R137, R137, R136, RZ, 0x3c, !PT ;  /* 0x0000008889897212 */ /* 0x000fc400078e3cff */
[----:B------:R0:W3:Y:S01]  /*4550*/  @!P0 LDG.E.U16 R116, desc[UR14][R118.64] ;  /* 0x0000000e76748981 */ /* 0x0000e2000c1e1500 */
[----:B------:R-:W-:Y:S02]  /*4560*/  LOP3.LUT R141, R141, R140, RZ, 0x3c, !PT ;  /* 0x0000008c8d8d7212 */ /* 0x000fe400078e3cff */
[----:B------:R-:W-:Y:S01]  /*4570*/  LOP3.LUT R136, R137, R136, RZ, 0x3c, !PT ;  /* 0x0000008889887212 */ /* 0x000fe200078e3cff */
[----:B------:R-:W-:Y:S01]  /*4580*/  STS.U16 [R2+UR12+0x800], R121 ;  /* 0x0008007902007988 */ /* 0x000fe2000800040c */
[----:B0-----:R-:W-:-:S03]  /*4590*/  IMAD.WIDE R118, R198, 0x2, R130 ;  /* 0x00000002c6767825 */ /* 0x001fc600078e0282 */
[----:B------:R0:W-:Y:S01]  /*45a0*/  STS.U16 [R2+UR12+0xc00], R120 ;  /* 0x000c007802007988 */ /* 0x0001e2000800040c */
[----:B------:R-:W-:-:S03]  /*45b0*/  LOP3.LUT R135, R135, R134, RZ, 0x3c, !PT ;  /* 0x0000008687877212 */ /* 0x000fc600078e3cff */
[----:B------:R1:W3:Y:S01]  /*45c0*/  @!P0 LDG.E.U16 R117, desc[UR14][R118.64] ;  /* 0x0000000e76758981 */ /* 0x0002e2000c1e1500 */
[----:B------:R-:W-:Y:S01]  /*45d0*/  LOP3.LUT R137, R137, R136, RZ, 0x3c, !PT ;  /* 0x0000008889897212 */ /* 0x000fe200078e3cff */
[----:B0-----:R-:W-:Y:S01]  /*45e0*/  IMAD.WIDE R120, R198, 0x2, R140 ;  /* 0x00000002c6787825 */ /* 0x001fe200078e028c */
[----:B-1----:R-:W-:Y:S02]  /*45f0*/  PRMT R118, RZ, 0x7610, R118 ;  /* 0x00007610ff767816 */ /* 0x002fe40000000076 */
[----:B------:R-:W-:Y:S02]  /*4600*/  LOP3.LUT R134, R135, R134, RZ, 0x3c, !PT ;  /* 0x0000008687867212 */ /* 0x000fe400078e3cff */
[----:B------:R-:W-:Y:S02]  /*4610*/  PRMT R119, RZ, 0x7610, R119 ;  /* 0x00007610ff777816 */ /* 0x000fe40000000077 */
[----:B------:R0:W3:Y:S01]  /*4620*/  @!P0 LDG.E.U16 R118, desc[UR14][R120.64] ;  /* 0x0000000e78768981 */ /* 0x0000e2000c1e1500 */
[----:B------:R-:W-:-:S02]  /*4630*/  LOP3.LUT R125, R125, R124, RZ, 0x3c, !PT ;  /* 0x0000007c7d7d7212 */ /* 0x000fc400078e3cff */
[----:B------:R-:W-:Y:S02]  /*4640*/  LOP3.LUT R135, R135, R134, RZ, 0x3c, !PT ;  /* 0x0000008687877212 */ /* 0x000fe400078e3cff */
[----:B------:R-:W-:Y:S01]  /*4650*/  LOP3.LUT R124, R125, R124, RZ, 0x3c, !PT ;  /* 0x0000007c7d7c7212 */ /* 0x000fe200078e3cff */
[----:B0-----:R-:W-:Y:S01]  /*4660*/  IMAD.WIDE R120, R198, 0x2, R136 ;  /* 0x00000002c6787825 */ /* 0x001fe200078e0288 */
[----:B------:R-:W-:Y:S01]  /*4670*/  STS.U16 [R2+UR12+0x1000], R123 ;  /* 0x0010007b02007988 */ /* 0x000fe2000800040c */
[----:B------:R-:W-:-:S03]  /*4680*/  LOP3.LUT R133, R133, R132, RZ, 0x3c, !PT ;  /* 0x0000008485857212 */ /* 0x000fc600078e3cff */
[----:B------:R0:W3:Y:S01]  /*4690*/  @!P0 LDG.E.U16 R119, desc[UR14][R120.64] ;  /* 0x0000000e78778981 */ /* 0x0000e2000c1e1500 */
[----:B------:R-:W-:-:S03]  /*46a0*/  LOP3.LUT R125, R125, R124, RZ, 0x3c, !PT ;  /* 0x0000007c7d7d7212 */ /* 0x000fc600078e3cff */
[----:B------:R1:W-:Y:S01]  /*46b0*/  STS.U16 [R2+UR12+0x1400], R122 ;  /* 0x0014007a02007988 */ /* 0x0003e2000800040c */
[----:B------:R-:W-:Y:S02]  /*46c0*/  LOP3.LUT R132, R133, R132, RZ, 0x3c, !PT ;  /* 0x0000008485847212 */ /* 0x000fe400078e3cff */
[----:B0-----:R-:W-:Y:S01]  /*46d0*/  PRMT R120, RZ, 0x7610, R120 ;  /* 0x00007610ff787816 */ /* 0x001fe20000000078 */
[----:B-1----:R-:W-:Y:S01]  /*46e0*/  IMAD.WIDE R122, R198, 0x2, R134 ;  /* 0x00000002c67a7825 */ /* 0x002fe200078e0286 */
[----:B------:R-:W-:-:S04]  /*46f0*/  PRMT R121, RZ, 0x7610, R121 ;  /* 0x00007610ff797816 */ /* 0x000fc80000000079 */
[----:B------:R0:W3:Y:S01]  /*4700*/  @!P0 LDG.E.U16 R120, desc[UR14][R122.64] ;  /* 0x0000000e7a788981 */ /* 0x0000e2000c1e1500 */
[----:B------:R-:W-:-:S03]  /*4710*/  LOP3.LUT R133, R133, R132, RZ, 0x3c, !PT ;  /* 0x0000008485857212 */ /* 0x000fc600078e3cff */
[----:B------:R-:W-:Y:S01]  /*4720*/  STS.U16 [R2+UR12+0x1800], R127 ;  /* 0x0018007f02007988 */ /* 0x000fe2000800040c */
[----:B0-----:R-:W-:-:S03]  /*4730*/  IMAD.WIDE R122, R198, 0x2, R124 ;  /* 0x00000002c67a7825 */ /* 0x001fc600078e027c */
[----:B------:R0:W-:Y:S04]  /*4740*/  STS.U16 [R2+UR12+0x1c00], R126 ;  /* 0x001c007e02007988 */ /* 0x0001e8000800040c */
[----:B------:R1:W3:Y:S04]  /*4750*/  @!P0 LDG.E.U16 R121, desc[UR14][R122.64] ;  /* 0x0000000e7a798981 */ /* 0x0002e8000c1e1500 */
[----:B------:R5:W-:Y:S01]  /*4760*/  STS.U16 [R226+UR12+0x80], R129 ;  /* 0x00008081e2007988 */ /* 0x000be2000800040c */
[----:B0-----:R-:W-:Y:S01]  /*4770*/  IMAD.WIDE R126, R198, 0x2, R132 ;  /* 0x00000002c67e7825 */ /* 0x001fe200078e0284 */
[----:B-1----:R-:W-:-:S03]  /*4780*/  PRMT R122, RZ, 0x7610, R122 ;  /* 0x00007610ff7a7816 */ /* 0x002fc6000000007a */
[----:B-----5:R-:W-:Y:S02]  /*4790*/  IMAD.MOV.U32 R129, RZ, RZ, R128 ;  /* 0x000000ffff817224 */ /* 0x020fe400078e0080 */
[----:B------:R-:W-:Y:S01]  /*47a0*/  IMAD.MOV.U32 R128, RZ, RZ, R194 ;  /* 0x000000ffff807224 */ /* 0x000fe200078e00c2 */
[----:B------:R0:W5:Y:S01]  /*47b0*/  @!P0 LDG.E.U16 R122, desc[UR14][R126.64] ;  /* 0x0000000e7e7a8981 */ /* 0x000162000c1e1500 */
[----:B------:R-:W-:Y:S02]  /*47c0*/  PRMT R123, RZ, 0x7610, R123 ;  /* 0x00007610ff7b7816 */ /* 0x000fe4000000007b */
[----:B0-----:R-:W-:Y:S01]  /*47d0*/  IMAD.WIDE R126, R198, 0x2, R128 ;  /* 0x00000002c67e7825 */ /* 0x001fe200078e0280 */
[----:B------:R0:W-:Y:S04]  /*47e0*/  STS.U16 [R226+UR12+0x480], R192 ;  /* 0x000480c0e2007988 */ /* 0x0001e8000800040c */
[----:B------:R1:W5:Y:S01]  /*47f0*/  @!P0 LDG.E.U16 R123, desc[UR14][R126.64] ;  /* 0x0000000e7e7b8981 */ /* 0x000362000c1e1500 */
[----:B0-----:R-:W-:Y:S01]  /*4800*/  PRMT R192, RZ, 0x7610, R192 ;  /* 0x00007610ffc07816 */ /* 0x001fe200000000c0 */
[----:B-1----:R-:W-:-:S02]  /*4810*/  IMAD.MOV.U32 R126, RZ, RZ, R158 ;  /* 0x000000ffff7e7224 */ /* 0x002fc400078e009e */
[----:B------:R-:W-:Y:S02]  /*4820*/  IMAD.MOV.U32 R127, RZ, RZ, R159 ;  /* 0x000000ffff7f7224 */ /* 0x000fe400078e009f */
[C---:B------:R-:W-:Y:S01]  /*4830*/  IMAD.WIDE R158, R198.reuse, 0x2, R126 ;  /* 0x00000002c69e7825 */ /* 0x040fe200078e027e */
[----:B------:R0:W-:Y:S04]  /*4840*/  STS.U16 [R226+UR12+0x880], R161 ;  /* 0x000880a1e2007988 */ /* 0x0001e8000800040c */
[----:B------:R1:W5:Y:S02]  /*4850*/  @!P0 LDG.E.U16 R192, desc[UR14][R158.64] ;  /* 0x0000000e9ec08981 */ /* 0x000364000c1e1500 */
[--C-:B-1----:R-:W-:Y:S02]  /*4860*/  IMAD.MOV.U32 R158, RZ, RZ, R193.reuse ;  /* 0x000000ffff9e7224 */ /* 0x102fe400078e00c1 */
[----:B------:R-:W-:Y:S01]  /*4870*/  IMAD.MOV.U32 R159, RZ, RZ, R160 ;  /* 0x000000ffff9f7224 */ /* 0x000fe200078e00a0 */
[----:B------:R-:W-:Y:S01]  /*4880*/  PRMT R193, RZ, 0x7610, R193 ;  /* 0x00007610ffc17816 */ /* 0x000fe200000000c1 */
[----:B0-----:R-:W-:Y:S01]  /*4890*/  IMAD.WIDE R160, R198, 0x2, R158 ;  /* 0x00000002c6a07825 */ /* 0x001fe200078e029e */
[----:B------:R0:W-:Y:S04]  /*48a0*/  STS.U16 [R226+UR12+0xc80], R163 ;  /* 0x000c80a3e2007988 */ /* 0x0001e8000800040c */
[----:B------:R1:W5:Y:S01]  /*48b0*/  @!P0 LDG.E.U16 R193, desc[UR14][R160.64] ;  /* 0x0000000ea0c18981 */ /* 0x000362000c1e1500 */
[----:B------:R-:W-:Y:S01]  /*48c0*/  PRMT R194, RZ, 0x7610, R194 ;  /* 0x00007610ffc27816 */ /* 0x000fe200000000c2 */
[----:B-1----:R-:W-:-:S02]  /*48d0*/  IMAD.MOV.U32 R160, RZ, RZ, R191 ;  /* 0x000000ffffa07224 */ /* 0x002fc400078e00bf */
[----:B------:R-:W-:Y:S02]  /*48e0*/  IMAD.MOV.U32 R161, RZ, RZ, R162 ;  /* 0x000000ffffa17224 */ /* 0x000fe400078e00a2 */
[----:B0-----:R-:W-:Y:S01]  /*48f0*/  IMAD.WIDE R162, R198, 0x2, R160 ;  /* 0x00000002c6a27825 */ /* 0x001fe200078e02a0 */
[----:B------:R0:W-:Y:S04]  /*4900*/  STS.U16 [R226+UR12+0x1080], R165 ;  /* 0x001080a5e2007988 */ /* 0x0001e8000800040c */
[----:B------:R1:W5:Y:S01]  /*4910*/  @!P0 LDG.E.U16 R194, desc[UR14][R162.64] ;  /* 0x0000000ea2c28981 */ /* 0x000362000c1e1500 */
[----:B------:R-:W-:Y:S01]  /*4920*/  PRMT R202, RZ, 0x7610, R202 ;  /* 0x00007610ffca7816 */ /* 0x000fe200000000ca */
[----:B-1----:R-:W-:Y:S02]  /*4930*/  IMAD.MOV.U32 R162, RZ, RZ, R189 ;  /* 0x000000ffffa27224 */ /* 0x002fe400078e00bd */
[----:B------:R-:W-:-:S02]  /*4940*/  IMAD.MOV.U32 R163, RZ, RZ, R164 ;  /* 0x000000ffffa37224 */ /* 0x000fc400078e00a4 */
[----:B0-----:R-:W-:Y:S01]  /*4950*/  IMAD.WIDE R164, R198, 0x2, R162 ;  /* 0x00000002c6a47825 */ /* 0x001fe200078e02a2 */
[----:B------:R-:W-:-:S04]  /*4960*/  PRMT R207, RZ, 0x7610, R207 ;  /* 0x00007610ffcf7816 */ /* 0x000fc800000000cf */
[----:B------:R0:W5:Y:S02]  /*4970*/  @!P0 LDG.E.U16 R202, desc[UR14][R164.64] ;  /* 0x0000000ea4ca8981 */ /* 0x000164000c1e1500 */
[----:B0-----:R-:W-:Y:S02]  /*4980*/  IMAD.MOV.U32 R164, RZ, RZ, R167 ;  /* 0x000000ffffa47224 */ /* 0x001fe400078e00a7 */
[----:B------:R-:W-:Y:S02]  /*4990*/  IMAD.MOV.U32 R165, RZ, RZ, R166 ;  /* 0x000000ffffa57224 */ /* 0x000fe400078e00a6 */
[----:B------:R-:W-:Y:S01]  /*49a0*/  IMAD.WIDE R166, R198, 0x2, R164 ;  /* 0x00000002c6a67825 */ /* 0x000fe200078e02a4 */
        /* <DEDUP_REMOVED lines=20> */
[----:B----4-:R-:W-:Y:S04]  /*4af0*/  STS.U16 [R226+UR12+0x1480], R187 ;  /* 0x001480bbe2007988 */ /* 0x010fe8000800040c */
[----:B------:R0:W4:Y:S04]  /*4b00*/  @!P0 LDG.E.U16 R227, desc[UR14][R174.64] ;  /* 0x0000000eaee38981 */ /* 0x000128000c1e1500 */
[----:B--2---:R-:W-:Y:S04]  /*4b10*/  STS.U16 [R226+UR12+0x1880], R185 ;  /* 0x001880b9e2007988 */ /* 0x004fe8000800040c */
[----:B------:R-:W-:Y:S01]  /*4b20*/  STS.U16 [R226+UR12+0x1c80], R183 ;  /* 0x001c80b7e2007988 */ /* 0x000fe2000800040c */
[----:B0-----:R-:W-:-:S02]  /*4b30*/  IMAD.MOV.U32 R174, RZ, RZ, R195 ;  /* 0x000000ffffae7224 */ /* 0x001fc400078e00c3 */
[----:B------:R-:W-:Y:S01]  /*4b40*/  IMAD.MOV.U32 R175, RZ, RZ, R176 ;  /* 0x000000ffffaf7224 */ /* 0x000fe200078e00b0 */
[----:B------:R0:W-:Y:S01]  /*4b50*/  STS.U16 [R225+UR12+0x900], R177 ;  /* 0x000900b1e1007988 */ /* 0x0001e2000800040c */
[----:B------:R-:W-:Y:S01]  /*4b60*/  PRMT R195, RZ, 0x7610, R195 ;  /* 0x00007610ffc37816 */ /* 0x000fe200000000c3 */
[----:B0-----:R-:W-:Y:S02]  /*4b70*/  IMAD.WIDE R176, R198, 0x2, R174 ;  /* 0x00000002c6b07825 */ /* 0x001fe400078e02ae */
[----:B------:R-:W-:Y:S04]  /*4b80*/  STS.U16 [R225+UR12+0x500], R179 ;  /* 0x000500b3e1007988 */ /* 0x000fe8000800040c */
[----:B------:R0:W2:Y:S04]  /*4b90*/  @!P0 LDG.E.U16 R195, desc[UR14][R176.64] ;  /* 0x0000000eb0c38981 */ /* 0x0000a8000c1e1500 */
[----:B------:R1:W-:Y:S01]  /*4ba0*/  STS.U16 [R225+UR12+0xd00], R178 ;  /* 0x000d00b2e1007988 */ /* 0x0003e2000800040c */
[----:B0-----:R-:W-:-:S02]  /*4bb0*/  IMAD.MOV.U32 R176, RZ, RZ, R197 ;  /* 0x000000ffffb07224 */ /* 0x001fc400078e00c5 */
[--C-:B------:R-:W-:Y:S01]  /*4bc0*/  IMAD.MOV.U32 R177, RZ, RZ, R196.reuse ;  /* 0x000000ffffb17224 */ /* 0x100fe200078e00c4 */
[----:B------:R-:W-:Y:S01]  /*4bd0*/  PRMT R196, RZ, 0x7610, R196 ;  /* 0x00007610ffc47816 */ /* 0x000fe200000000c4 */
[----:B-1----:R-:W-:Y:S01]  /*4be0*/  IMAD.WIDE R178, R198, 0x2, R176 ;  /* 0x00000002c6b27825 */ /* 0x002fe200078e02b0 */
[----:B------:R-:W-:Y:S04]  /*4bf0*/  STS.U16 [R225+UR12+0x100], R181 ;  /* 0x000100b5e1007988 */ /* 0x000fe8000800040c */
[----:B------:R0:W4:Y:S01]  /*4c00*/  @!P0 LDG.E.U16 R196, desc[UR14][R178.64] ;  /* 0x0000000eb2c48981 */ /* 0x000122000c1e1500 */
[----:B------:R-:W-:-:S03]  /*4c10*/  PRMT R197, RZ, 0x7610, R197 ;  /* 0x00007610ffc57816 */ /* 0x000fc600000000c5 */
[----:B------:R1:W-:Y:S01]  /*4c20*/  STS.U16 [R225+UR12+0x1100], R180 ;  /* 0x001100b4e1007988 */ /* 0x0003e2000800040c */
[----:B0-----:R-:W-:Y:S02]  /*4c30*/  IMAD.MOV.U32 R178, RZ, RZ, R200 ;  /* 0x000000ffffb27224 */ /* 0x001fe400078e00c8 */
[----:B------:R-:W-:Y:S02]  /*4c40*/  IMAD.MOV.U32 R179, RZ, RZ, R199 ;  /* 0x000000ffffb37224 */ /* 0x000fe400078e00c7 */
[----:B-1----:R-:W-:Y:S01]  /*4c50*/  IMAD.WIDE R180, R198, 0x2, R178 ;  /* 0x00000002c6b47825 */ /* 0x002fe200078e02b2 */
[----:B------:R0:W-:Y:S04]  /*4c60*/  STS.U16 [R225+UR12+0x1500], R182 ;  /* 0x001500b6e1007988 */ /* 0x0001e8000800040c */
[----:B------:R1:W4:Y:S01]  /*4c70*/  @!P0 LDG.E.U16 R197, desc[UR14][R180.64] ;  /* 0x0000000eb4c58981 */ /* 0x000322000c1e1500 */
[----:B------:R-:W-:Y:S01]  /*4c80*/  PRMT R199, RZ, 0x7610, R199 ;  /* 0x00007610ffc77816 */ /* 0x000fe200000000c7 */
[----:B-1----:R-:W-:-:S02]  /*4c90*/  IMAD.MOV.U32 R180, RZ, RZ, R203 ;  /* 0x000000ffffb47224 */ /* 0x002fc400078e00cb */
[----:B------:R-:W-:Y:S02]  /*4ca0*/  IMAD.MOV.U32 R181, RZ, RZ, R201 ;  /* 0x000000ffffb57224 */ /* 0x000fe400078e00c9 */
[----:B0-----:R-:W-:Y:S01]  /*4cb0*/  IMAD.WIDE R182, R198, 0x2, R180 ;  /* 0x00000002c6b67825 */ /* 0x001fe200078e02b4 */
[----:B---3--:R0:W-:Y:S04]  /*4cc0*/  STS.U16 [R225+UR12+0x1900], R184 ;  /* 0x001900b8e1007988 */ /* 0x0081e8000800040c */
[----:B------:R1:W3:Y:S01]  /*4cd0*/  @!P0 LDG.E.U16 R199, desc[UR14][R182.64] ;  /* 0x0000000eb6c78981 */ /* 0x0002e2000c1e1500 */
[----:B------:R-:W-:Y:S01]  /*4ce0*/  PRMT R200, RZ, 0x7610, R200 ;  /* 0x00007610ffc87816 */ /* 0x000fe200000000c8 */
[----:B-1----:R-:W-:Y:S02]  /*4cf0*/  IMAD.MOV.U32 R182, RZ, RZ, R205 ;  /* 0x000000ffffb67224 */ /* 0x002fe400078e00cd */
[----:B------:R-:W-:-:S02]  /*4d00*/  IMAD.MOV.U32 R183, RZ, RZ, R204 ;  /* 0x000000ffffb77224 */ /* 0x000fc400078e00cc */
[C---:B0-----:R-:W-:Y:S01]  /*4d10*/  IMAD.WIDE R184, R198.reuse, 0x2, R182 ;  /* 0x00000002c6b87825 */ /* 0x041fe200078e02b6 */
[----:B------:R0:W-:Y:S04]  /*4d20*/  STS.U16 [R225+UR12+0x1d00], R186 ;  /* 0x001d00bae1007988 */ /* 0x0001e8000800040c */
[----:B------:R1:W4:Y:S01]  /*4d30*/  @!P0 LDG.E.U16 R200, desc[UR14][R184.64] ;  /* 0x0000000eb8c88981 */ /* 0x000322000c1e1500 */
[----:B------:R-:W-:Y:S01]  /*4d40*/  PRMT R201, RZ, 0x7610, R201 ;  /* 0x00007610ffc97816 */ /* 0x000fe200000000c9 */
[----:B-1----:R-:W-:Y:S02]  /*4d50*/  IMAD.MOV.U32 R184, RZ, RZ, R209 ;  /* 0x000000ffffb87224 */ /* 0x002fe400078e00d1 */
[----:B------:R-:W-:Y:S02]  /*4d60*/  IMAD.MOV.U32 R185, RZ, RZ, R208 ;  /* 0x000000ffffb97224 */ /* 0x000fe400078e00d0 */
[----:B0-----:R-:W-:Y:S01]  /*4d70*/  IMAD.WIDE R186, R198, 0x2, R184 ;  /* 0x00000002c6ba7825 */ /* 0x001fe200078e02b8 */
[----:B------:R0:W-:Y:S04]  /*4d80*/  STS.U16 [R224+UR12+0x180], R188 ;  /* 0x000180bce0007988 */ /* 0x0001e8000800040c */
[----:B------:R1:W3:Y:S01]  /*4d90*/  @!P0 LDG.E.U16 R201, desc[UR14][R186.64] ;  /* 0x0000000ebac98981 */ /* 0x0002e2000c1e1500 */
[----:B------:R-:W-:Y:S01]  /*4da0*/  PRMT R203, RZ, 0x7610, R203 ;  /* 0x00007610ffcb7816 */ /* 0x000fe200000000cb */
[----:B-1----:R-:W-:-:S02]  /*4db0*/  IMAD.MOV.U32 R186, RZ, RZ, R211 ;  /* 0x000000ffffba7224 */ /* 0x002fc400078e00d3 */
[----:B------:R-:W-:Y:S02]  /*4dc0*/  IMAD.MOV.U32 R187, RZ, RZ, R210 ;  /* 0x000000ffffbb7224 */ /* 0x000fe400078e00d2 */
[----:B0-----:R-:W-:Y:S01]  /*4dd0*/  IMAD.WIDE R188, R198, 0x2, R186 ;  /* 0x00000002c6bc7825 */ /* 0x001fe200078e02ba */
[----:B------:R0:W-:Y:S04]  /*4de0*/  STS.U16 [R224+UR12+0x580], R190 ;  /* 0x000580bee0007988 */ /* 0x0001e8000800040c */
[----:B------:R1:W3:Y:S01]  /*4df0*/  @!P0 LDG.E.U16 R203, desc[UR14][R188.64] ;  /* 0x0000000ebccb8981 */ /* 0x0002e2000c1e1500 */
[----:B------:R-:W-:Y:S01]  /*4e00*/  PRMT R204, RZ, 0x7610, R204 ;  /* 0x00007610ffcc7816 */ /* 0x000fe200000000cc */
[----:B-1----:R-:W-:Y:S02]  /*4e10*/  IMAD.MOV.U32 R188, RZ, RZ, R214 ;  /* 0x000000ffffbc7224 */ /* 0x002fe400078e00d6 */
[----:B------:R-:W-:-:S02]  /*4e20*/  IMAD.MOV.U32 R189, RZ, RZ, R213 ;  /* 0x000000ffffbd7224 */ /* 0x000fc400078e00d5 */
[----:B0-----:R-:W-:-:S05]  /*4e30*/  IMAD.WIDE R190, R198, 0x2, R188 ;  /* 0x00000002c6be7825 */ /* 0x001fca00078e02bc */
[----:B------:R-:W3:Y:S04]  /*4e40*/  @!P0 LDG.E.U16 R204, desc[UR14][R190.64] ;  /* 0x0000000ebecc8981 */ /* 0x000ee8000c1e1500 */
[----:B------:R-:W-:Y:S04]  /*4e50*/  STS.U16 [R224+UR12+0x980], R15 ;  /* 0x0009800fe0007988 */ /* 0x000fe8000800040c */
        /* <DEDUP_REMOVED lines=29> */
[----:B------:R0:W-:Y:S04]  /*5030*/  STS.U16 [R219+UR12+0x380], R10 ;  /* 0x0003800adb007988 */ /* 0x0001e8000800040c */
        /* <DEDUP_REMOVED lines=11> */
[----:B-----5:R-:W-:Y:S04]  /*50f0*/  STS.U16 [R0+UR12+0x5000], R193 ;  /* 0x005000c100007988 */ /* 0x020fe8000800040c */
[----:B------:R-:W-:Y:S04]  /*5100*/  STS.U16 [R0+UR12+0x5400], R212 ;  /* 0x005400d400007988 */ /* 0x000fe8000800040c */
[----:B--2---:R-:W-:Y:S01]  /*5110*/  STS.U16 [R0+UR12+0x5800], R195 ;  /* 0x005800c300007988 */ /* 0x004fe2000800040c */
[----:B------:R-:W-:-:S03]  /*5120*/  UMOV UR4, UR13 ;  /* 0x0000000d00047c82 */ /* 0x000fc60008000000 */
[----:B----4-:R-:W-:Y:S04]  /*5130*/  STS.U16 [R0+UR12+0x5c00], R200 ;  /* 0x005c00c800007988 */ /* 0x010fe8000800040c */
[----:B------:R-:W-:Y:S04]  /*5140*/  STS.U16 [R218+UR12+0x4100], R110 ;  /* 0x0041006eda007988 */ /* 0x000fe8000800040c */
[----:B------:R-:W-:Y:S04]  /*5150*/  STS.U16 [R218+UR12+0x4500], R114 ;  /* 0x00450072da007988 */ /* 0x000fe8000800040c */
[----:B------:R-:W-:Y:S04]  /*5160*/  STS.U16 [R218+UR12+0x4900], R118 ;  /* 0x00490076da007988 */ /* 0x000fe8000800040c */
[----:B------:R-:W-:Y:S04]  /*5170*/  STS.U16 [R218+UR12+0x4d00], R122 ;  /* 0x004d007ada007988 */ /* 0x000fe8000800040c */
[----:B------:R-:W-:Y:S04]  /*5180*/  STS.U16 [R218+UR12+0x5100], R194 ;  /* 0x005100c2da007988 */ /* 0x000fe8000800040c */
[----:B------:R-:W-:Y:S04]  /*5190*/  STS.U16 [R218+UR12+0x5500], R217 ;  /* 0x005500d9da007988 */ /* 0x000fe8000800040c */
[----:B------:R-:W-:Y:S04]  /*51a0*/  STS.U16 [R218+UR12+0x5900], R196 ;  /* 0x005900c4da007988 */ /* 0x000fe8000800040c */
[----:B---3--:R-:W-:Y:S04]  /*51b0*/  STS.U16 [R218+UR12+0x5d00], R201 ;  /* 0x005d00c9da007988 */ /* 0x008fe8000800040c */
        /* <DEDUP_REMOVED lines=15> */
[----:B------:R2:W-:Y:S01]  /*52b0*/  STS.U16 [R215+UR12+0x5f00], R204 ;  /* 0x005f00ccd7007988 */ /* 0x0005e2000800040c */
[----:B------:R3:W-:Y:S06]  /*52c0*/  MEMBAR.ALL.CTA ;  /* 0x0000000000007992 */ /* 0x0007ec0000008000 */
[----:B---3--:R-:W3:Y:S02]  /*52d0*/  FENCE.VIEW.ASYNC.S ;  /* 0x00000000000073c6 */ /* 0x008ee40000000000 */
[----:B---3--:R-:W-:Y:S06]  /*52e0*/  BAR.SYNC.DEFER_BLOCKING 0x0 ;  /* 0x0000000000007b1d */ /* 0x008fec0000010000 */
[----:B------:R-:W-:Y:S01]  /*52f0*/  UMOV UR5, 0x40000040 ;  /* 0x4000004000057882 */ /* 0x000fe20000000000 */
[----:B------:R-:W-:-:S06]  /*5300*/  WARPGROUP.ARRIVE ;  /* 0x00000000000079c5 */ /* 0x000fcc0000000000 */
[----:B------:R-:W-:Y:S04]  /*5310*/  HGMMA.64x64x16.F32.BF16 R56, gdesc[UR4].tnspA, R56 ;  /* 0x20e00000043879f0 */ /* 0x000fe80008701838 */
[----:B------:R-:W-:Y:S01]  /*5320*/  HGMMA.64x64x16.F32.BF16 R56, gdesc[UR8].tnspA, R56 ;  /* 0x20e00000083879f0 */ /* 0x000fe20008701838 */
[----:B------:R-:W-:-:S03]  /*5330*/  UMOV UR26, UR6 ;  /* 0x00000006001a7c82 */ /* 0x000fc60008000000 */
[----:B------:R-:W-:Y:S01]  /*5340*/  HGMMA.64x64x16.F32.BF16 R56, gdesc[UR16].tnspA, R56 ;  /* 0x20e00000103879f0 */ /* 0x000fe20008701838 */
[----:B------:R-:W-:-:S03]  /*5350*/  UMOV UR27, UR7 ;  /* 0x00000007001b7c82 */ /* 0x000fc60008000000 */
[----:B------:R-:W-:Y:S04]  /*5360*/  HGMMA.64x64x16.F32.BF16 R56, gdesc[UR20].tnspA, R56 ;  /* 0x20e00000143879f0 */ /* 0x000fe80008701838 */
[----:B------:R-:W-:Y:S01]  /*5370*/  HGMMA.64x64x16.F32.BF16 R24, gdesc[UR24].tnspA, R24 ;  /* 0x20e00000181879f0 */ /* 0x000fe20008701818 */
[----:B------:R-:W-:Y:S01]  /*5380*/  UMOV UR30, UR10 ;  /* 0x0000000a001e7c82 */ /* 0x000fe20008000000 */
[----:B------:R-:W-:Y:S02]  /*5390*/  UMOV UR31, UR11 ;  /* 0x0000000b001f7c82 */ /* 0x000fe40008000000 */
[----:B------:R-:W-:Y:S01]  /*53a0*/  HGMMA.64x64x16.F32.BF16 R24, gdesc[UR28].tnspA, R24 ;  /* 0x20e000001c1879f0 */ /* 0x000fe20008701818 */
[----:B------:R-:W-:Y:S01]  /*53b0*/  UMOV UR34, UR18 ;  /* 0x0000001200227c82 */ /* 0x000fe20008000000 */
[----:B------:R-:W-:-:S02]  /*53c0*/  UMOV UR35, UR19 ;  /* 0x0000001300237c82 */ /* 0x000fc40008000000 */
[----:B------:R-:W-:Y:S01]  /*53d0*/  HGMMA.64x64x16.F32.BF16 R24, gdesc[UR32].tnspA, R24 ;  /* 0x20e00000201879f0 */ /* 0x000fe20008701818 */
[----:B------:R-:W-:Y:S01]  /*53e0*/  UMOV UR38, UR22 ;  /* 0x0000001600267c82 */ /* 0x000fe20008000000 */
[----:B------:R-:W-:Y:S01]  /*53f0*/  UMOV UR39, UR23 ;  /* 0x0000001700277c82 */ /* 0x000fe20008000000 */
[----:B------:R-:W-:Y:S02]  /*5400*/  VIADD R6, R6, 0xffffffff ;  /* 0xffffffff06067836 */ /* 0x000fe40000000000 */
[----:B0-----:R-:W-:-:S03]  /*5410*/  IMAD.WIDE R10, R206, 0x2, R124 ;  /* 0x00000002ce0a7825 */ /* 0x001fc600078e027c */
[----:B------:R-:W-:Y:S01]  /*5420*/  ISETP.NE.U32.AND P0, PT, R6, RZ, PT ;  /* 0x000000ff0600720c */ /* 0x000fe20003f05070 */
[C---:B------:R-:W-:Y:S01]  /*5430*/  IMAD.WIDE R8, R206.reuse, 0x2, R134 ;  /* 0x00000002ce087825 */ /* 0x040fe200078e0286 */
[----:B------:R-:W-:Y:S03]  /*5440*/  HGMMA.64x64x16.F32.BF16 R24, gdesc[UR36].tnspA, R24, gsb0 ;  /* 0x20e00000241879f0 */ /* 0x000fe60008001818 */
[----:B------:R-:W-:-:S04]  /*5450*/  IMAD.WIDE R176, R206, 0x2, R176 ;  /* 0x00000002ceb07825 */ /* 0x000fc800078e02b0 */
[----:B------:R-:W-:-:S04]  /*5460*/  IMAD.WIDE R174, R206, 0x2, R174 ;  /* 0x00000002ceae7825 */ /* 0x000fc800078e02ae */
[----:B------:R-:W-:Y:S02]  /*5470*/  IMAD.MOV.U32 R125, RZ, RZ, R10 ;  /* 0x000000ffff7d7224 */ /* 0x000fe400078e000a */
[----:B------:R-:W-:Y:S02]  /*5480*/  IMAD.MOV.U32 R124, RZ, RZ, R11 ;  /* 0x000000ffff7c7224 */ /* 0x000fe400078e000b */
[----:B------:R-:W-:Y:S02]  /*5490*/  IMAD.MOV.U32 R135, RZ, RZ, R8 ;  /* 0x000000ffff877224 */ /* 0x000fe400078e0008 */
[----:B------:R-:W-:Y:S02]  /*54a0*/  IMAD.MOV.U32 R134, RZ, RZ, R9 ;  /* 0x000000ffff867224 */ /* 0x000fe400078e0009 */
[----:B------:R-:W-:-:S04]  /*54b0*/  IMAD.WIDE R172, R206, 0x2, R172 ;  /* 0x00000002ceac7825 */ /* 0x000fc800078e02ac */
[----:B------:R-:W-:-:S04]  /*54c0*/  IMAD.WIDE R10, R206, 0x2, R136 ;  /* 0x00000002ce0a7825 */ /* 0x000fc800078e0288 */
[----:B------:R-:W-:-:S04]  /*54d0*/  IMAD.WIDE R8, R206, 0x2, R140 ;  /* 0x00000002ce087825 */ /* 0x000fc800078e028c */
[----:B------:R-:W-:-:S04]  /*54e0*/  IMAD.WIDE R170, R206, 0x2, R170 ;  /* 0x00000002ceaa7825 */ /* 0x000fc800078e02aa */
[----:B-1----:R-:W-:Y:S02]  /*54f0*/  IMAD.MOV.U32 R197, RZ, RZ, R176 ;  /* 0x000000ffffc57224 */ /* 0x002fe400078e00b0 */
[----:B------:R-:W-:-:S04]  /*5500*/  IMAD.WIDE R168, R206, 0x2, R168 ;  /* 0x00000002cea87825 */ /* 0x000fc800078e02a8 */
[----:B------:R-:W-:-:S04]  /*5510*/  IMAD.WIDE R188, R206, 0x2, R188 ;  /* 0x00000002cebc7825 */ /* 0x000fc800078e02bc */
[----:B------:R-:W-:Y:S02]  /*5520*/  IMAD.MOV.U32 R176, RZ, RZ, R175 ;  /* 0x000000ffffb07224 */ /* 0x000fe400078e00af */
[----:B------:R-:W-:-:S04]  /*5530*/  IMAD.WIDE R166, R206, 0x2, R166 ;  /* 0x00000002cea67825 */ /* 0x000fc800078e02a6 */
[----:B------:R-:W-:-:S04]  /*5540*/  IMAD.WIDE R160, R206, 0x2, R160 ;  /* 0x00000002cea07825 */ /* 0x000fc800078e02a0 */
[----:B------:R-:W-:Y:S02]  /*5550*/  IMAD.MOV.U32 R195, RZ, RZ, R174 ;  /* 0x000000ffffc37224 */ /* 0x000fe400078e00ae */
[----:B------:R-:W-:Y:S02]  /*5560*/  IMAD.MOV.U32 R175, RZ, RZ, R172 ;  /* 0x000000ffffaf7224 */ /* 0x000fe400078e00ac */
[----:B------:R-:W-:-:S04]  /*5570*/  IMAD.WIDE R164, R206, 0x2, R164 ;  /* 0x00000002cea47825 */ /* 0x000fc800078e02a4 */
[----:B------:R-:W-:-:S04]  /*5580*/  IMAD.WIDE R162, R206, 0x2, R162 ;  /* 0x00000002cea27825 */ /* 0x000fc800078e02a2 */
[----:B------:R-:W-:-:S04]  /*5590*/  IMAD.WIDE R158, R206, 0x2, R158 ;  /* 0x00000002ce9e7825 */ /* 0x000fc800078e029e */
[----:B------:R-:W-:-:S04]  /*55a0*/  IMAD.WIDE R128, R206, 0x2, R128 ;  /* 0x00000002ce807825 */ /* 0x000fc800078e0280 */
[----:B------:R-:W-:Y:S02]  /*55b0*/  IMAD.MOV.U32 R137, RZ, RZ, R10 ;  /* 0x000000ffff897224 */ /* 0x000fe400078e000a */
[----:B------:R-:W-:Y:S02]  /*55c0*/  IMAD.MOV.U32 R136, RZ, RZ, R11 ;  /* 0x000000ffff887224 */ /* 0x000fe400078e000b */
[----:B------:R-:W-:Y:S02]  /*55d0*/  IMAD.MOV.U32 R141, RZ, RZ, R8 ;  /* 0x000000ffff8d7224 */ /* 0x000fe400078e0008 */
[----:B------:R-:W-:Y:S01]  /*55e0*/  IMAD.MOV.U32 R140, RZ, RZ, R9 ;  /* 0x000000ffff8c7224 */ /* 0x000fe200078e0009 */
[----:B------:R-:W-:Y:S02]  /*55f0*/  WARPGROUP.DEPBAR.LE gsb0, 0x0 ;  /* 0x00008000000079c5 */ /* 0x000fe40000010000 */
[----:B------:R-:W-:-:S04]  /*5600*/  IMAD.WIDE R186, R206, 0x2, R186 ;  /* 0x00000002ceba7825 */ /* 0x000fc800078e02ba */
[----:B------:R-:W-:-:S04]  /*5610*/  IMAD.WIDE R184, R206, 0x2, R184 ;  /* 0x00000002ceb87825 */ /* 0x000fc800078e02b8 */
[----:B------:R-:W-:-:S04]  /*5620*/  IMAD.WIDE R182, R206, 0x2, R182 ;  /* 0x00000002ceb67825 */ /* 0x000fc800078e02b6 */
        /* <DEDUP_REMOVED lines=11> */
[----:B------:R-:W-:Y:S02]  /*56e0*/  IMAD.MOV.U32 R170, RZ, RZ, R169 ;  /* 0x000000ffffaa7224 */ /* 0x000fe400078e00a9 */
[----:B------:R-:W-:Y:S02]  /*56f0*/  IMAD.MOV.U32 R168, RZ, RZ, R167 ;  /* 0x000000ffffa87224 */ /* 0x000fe400078e00a7 */
[----:B------:R-:W-:-:S02]  /*5700*/  IMAD.MOV.U32 R191, RZ, RZ, R160 ;  /* 0x000000ffffbf7224 */ /* 0x000fc400078e00a0 */
        /* <DEDUP_REMOVED lines=12> */
[----:B--2---:R-:W-:Y:S02]  /*57d0*/  IMAD.MOV.U32 R204, RZ, RZ, R183 ;  /* 0x000000ffffcc7224 */ /* 0x004fe400078e00b7 */
        /* <DEDUP_REMOVED lines=13> */
[----:B------:R-:W-:-:S04]  /*58b0*/  IMAD.WIDE R130, R206, 0x2, R130 ;  /* 0x00000002ce827825 */ /* 0x000fc800078e0282 */
[----:B------:R-:W-:Y:S02]  /*58c0*/  IMAD.MOV.U32 R143, RZ, RZ, R10 ;  /* 0x000000ffff8f7224 */ /* 0x000fe400078e000a */
        /* <DEDUP_REMOVED lines=9> */
[----:B------:R-:W-:-:S04]  /*5960*/  IMAD.WIDE R148, R229, 0x2, R148 ;  /* 0x00000002e5947825 */ /* 0x000fc800078e0294 */
[----:B------:R-:W-:Y:S01]  /*5970*/  VIADD R5, R5, 0xffffffc0 ;  /* 0xffffffc005057836 */ /* 0x000fe20000000000 */
[----:B------:R-:W-:Y:S06]  /*5980*/  @P0 BRA `(.L_x_1) ;  /* 0xffffffd400240947 */ /* 0x000fec000383ffff */
[----:B------:R-:W-:Y:S02]  /*5990*/  F2FP.BF16.F32.PACK_AB R55, R55, R54 ;  /* 0x000000363737723e */ /* 0x000fe400000010ff */
[----:B------:R-:W-:Y:S02]  /*59a0*/  F2FP.BF16.F32.PACK_AB R51, R51, R50 ;  /* 0x000000323333723e */ /* 0x000fe400000010ff */
[----:B------:R-:W-:Y:S02]  /*59b0*/  F2FP.BF16.F32.PACK_AB R47, R47, R46 ;  /* 0x0000002e2f2f723e */ /* 0x000fe400000010ff */
[----:B------:R-:W-:Y:S02]  /*59c0*/  F2FP.BF16.F32.PACK_AB R43, R43, R42 ;  /* 0x0000002a2b2b723e */ /* 0x000fe400000010ff */
[----:B------:R-:W-:Y:S02]  /*59d0*/  F2FP.BF16.F32.PACK_AB R39, R39, R38 ;  /* 0x000000262727723e */ /* 0x000fe400000010ff */
[----:B------:R-:W-:-:S02]  /*59e0*/  F2FP.BF16.F32.PACK_AB R35, R35, R34 ;  /* 0x000000222323723e */ /* 0x000fc400000010ff */
        /* <DEDUP_REMOVED lines=25> */
[----:B------:R-:W-:-:S07]  /*5b80*/  F2FP.BF16.F32.PACK_AB R4, R57, R56 ;  /* 0x000000383904723e */ /* 0x000fce00000010ff */
.L_x_0:
[----:B------:R-:W0:Y:S01]  /*5b90*/  S2R R16, SR_TID.X ;  /* 0x0000000000107919 */ /* 0x000e220000002100 */
[----:B------:R-:W-:Y:S01]  /*5ba0*/  ULDC.64 UR6, c[0x0][0x228] ;  /* 0x00008a0000067ab9 */ /* 0x000fe20000000a00 */
[C---:B------:R-:W-:Y:S01]  /*5bb0*/  VIADD R14, R3.reuse, 0x2 ;  /* 0x00000002030e7836 */ /* 0x040fe20000000000 */
[----:B------:R-:W-:Y:S01]  /*5bc0*/  BAR.SYNC.DEFER_BLOCKING 0x0 ;  /* 0x0000000000007b1d */ /* 0x000fe20000010000 */
[----:B------:R-:W-:Y:S01]  /*5bd0*/  ISETP.GE.AND P0, PT, R228, UR6, PT ;  /* 0x00000006e4007c0c */ /* 0x000fe2000bf06270 */
[C---:B------:R-:W-:Y:S02]  /*5be0*/  VIADD R15, R3.reuse, 0x1 ;  /* 0x00000001030f7836 */ /* 0x040fe40000000000 */
[C---:B------:R-:W-:Y:S01]  /*5bf0*/  VIADD R29, R3.reuse, 0x5 ;  /* 0x00000005031d7836 */ /* 0x040fe20000000000 */
[----:B------:R-:W-:Y:S01]  /*5c00*/  ISETP.LT.AND P1, PT, R14, UR7, !P0 ;  /* 0x000000070e007c0c */ /* 0x000fe2000c721270 */
[----:B------:R-:W-:Y:S01]  /*5c10*/  VIADD R14, R3, 0x3 ;  /* 0x00000003030e7836 */ /* 0x000fe20000000000 */
[----:B------:R-:W-:Y:S01]  /*5c20*/  ISETP.LT.AND P2, PT, R15, UR7, !P0 ;  /* 0x000000070f007c0c */ /* 0x000fe2000c741270 */
[----:B------:R-:W1:Y:S01]  /*5c30*/  S2R R12, SR_TID.X ;  /* 0x00000000000c7919 */ /* 0x000e620000002100 */
[----:B------:R-:W-:Y:S01]  /*5c40*/  ULDC UR4, c[0x0][0x244] ;  /* 0x0000910000047ab9 */ /* 0x000fe20000000800 */
[----:B------:R-:W-:Y:S01]  /*5c50*/  ULDC UR6, c[0x0][0x248] ;  /* 0x0000920000067ab9 */ /* 0x000fe20000000800 */
[----:B------:R-:W-:Y:S01]  /*5c60*/  ISETP.LT.AND P5, PT, R14, UR7, !P0 ;  /* 0x000000070e007c0c */ /* 0x000fe2000c7a1270 */
[----:B0-----:R-:W-:-:S02]  /*5c70*/  IMAD.SHL.U32 R2, R16, 0x40, RZ ;  /* 0x0000004010027824 */ /* 0x001fc400078e00ff */
[----:B------:R-:W-:-:S03]  /*5c80*/  IMAD.SHL.U32 R0, R16, 0x10, RZ ;  /* 0x0000001010007824 */ /* 0x000fc600078e00ff */
[----:B------:R-:W-:Y:S01]  /*5c90*/  LOP3.LUT R13, R2, 0x400, RZ, 0xc0, !PT ;  /* 0x00000400020d7812 */ /* 0x000fe200078ec0ff */
[----:B------:R-:W-:Y:S01]  /*5ca0*/  IMAD.SHL.U32 R2, R16, 0x8, RZ ;  /* 0x0000000810027824 */ /* 0x000fe200078e00ff */
[----:B------:R-:W-:-:S04]  /*5cb0*/  LOP3.LUT R0, R0, 0xf0, RZ, 0xc0, !PT ;  /* 0x000000f000007812 */ /* 0x000fc800078ec0ff */
[----:B------:R-:W-:Y:S01]  /*5cc0*/  IADD3 R13, R13, UR12, R0 ;  /* 0x0000000c0d0d7c10 */ /* 0x000fe2000fffe000 */
[----:B------:R-:W-:Y:S01]  /*5cd0*/  VIADD R0, R3, 0x4 ;  /* 0x0000000403007836 */ /* 0x000fe20000000000 */
[----:B------:R-:W-:Y:S02]  /*5ce0*/  LOP3.LUT R2, R2, 0x300, RZ, 0xc0, !PT ;  /* 0x0000030002027812 */ /* 0x000fe400078ec0ff */
[----:B-1----:R-:W-:Y:S02]  /*5cf0*/  LOP3.LUT R12, R12, 0x7f, RZ, 0xc0, !PT ;  /* 0x0000007f0c0c7812 */ /* 0x002fe400078ec0ff */
[----:B------:R-:W-:Y:S01]  /*5d00*/  ISETP.LT.AND P4, PT, R0, UR7, !P0 ;  /* 0x0000000700007c0c */ /* 0x000fe2000c781270 */
[----:B------:R-:W-:Y:S01]  /*5d10*/  IMAD.IADD R56, R2, 0x1, R13 ;  /* 0x0000000102387824 */ /* 0x000fe200078e020d */
[----:B------:R-:W-:Y:S01]  /*5d20*/  LEA R28, R12, UR12, 0x4 ;  /* 0x0000000c0c1c7c11 */ /* 0x000fe2000f8e20ff */
[----:B------:R-:W-:Y:S01]  /*5d30*/  IMAD R2, R228, UR4, RZ ;  /* 0x00000004e4027c24 */ /* 0x000fe2000f8e02ff */
[----:B------:R-:W-:-:S02]  /*5d40*/  ULDC.64 UR4, c[0x0][0x220] ;  /* 0x0000880000047ab9 */ /* 0x000fc40000000a00 */
[----:B------:R0:W-:Y:S01]  /*5d50*/  STSM.16.M88.4 [R56], R4 ;  /* 0x0000000438007844 */ /* 0x0001e20000000200 */
[----:B------:R-:W-:Y:S01]  /*5d60*/  BAR.SYNC.DEFER_BLOCKING 0x0 ;  /* 0x0000000000007b1d */ /* 0x000fe20000010000 */
[----:B------:R-:W-:-:S04]  /*5d70*/  LEA R0, P3, R2, UR4, 0x1 ;  /* 0x0000000402007c11 */ /* 0x000fc8000f8608ff */
[----:B------:R-:W-:Y:S02]  /*5d80*/  LEA.HI.X.SX32 R2, R2, UR5, 0x1, P3 ;  /* 0x0000000502027c11 */ /* 0x000fe400098f0eff */
[C---:B------:R-:W-:Y:S01]  /*5d90*/  ISETP.LT.AND P3, PT, R3.reuse, UR7, !P0 ;  /* 0x0000000703007c0c */ /* 0x040fe2000c761270 */
[----:B0-----:R-:W-:-:S05]  /*5da0*/  IMAD R5, R3, UR6, RZ ;  /* 0x0000000603057c24 */ /* 0x001fca000f8e02ff */
[----:B------:R-:W-:-:S04]  /*5db0*/  LEA R30, P6, R5, R0, 0x1 ;  /* 0x00000000051e7211 */ /* 0x000fc800078c08ff */
[C---:B------:R-:W-:Y:S01]  /*5dc0*/  LEA.HI.X.SX32 R31, R5.reuse, R2, 0x1, P6 ;  /* 0x00000002051f7211 */ /* 0x040fe200030f0eff */
[----:B------:R-:W0:Y:S01]  /*5dd0*/  LDS.128 R60, [R28] ;  /* 0x000000001c3c7984 */ /* 0x000e220000000c00 */
[----:B------:R-:W-:Y:S06]  /*5de0*/  BAR.SYNC.DEFER_BLOCKING 0x0 ;  /* 0x0000000000007b1d */ /* 0x000fec0000010000 */
[----:B------:R-:W-:Y:S02]  /*5df0*/  STSM.16.M88.4 [R56], R8 ;  /* 0x0000000838007844 */ /* 0x000fe40000000200 */
[----:B------:R-:W-:Y:S06]  /*5e00*/  BAR.SYNC.DEFER_BLOCKING 0x0 ;  /* 0x0000000000007b1d */ /* 0x000fec0000010000 */
[----:B------:R-:W1:Y:S02]  /*5e10*/  LDS.128 R24, [R28] ;  /* 0x000000001c187984 */ /* 0x000e640000000c00 */
[----:B------:R-:W-:Y:S06]  /*5e20*/  BAR.SYNC.DEFER_BLOCKING 0x0 ;  /* 0x0000000000007b1d */ /* 0x000fec0000010000 */
[----:B------:R2:W-:Y:S02]  /*5e30*/  STSM.16.M88.4 [R56], R32 ;  /* 0x0000002038007844 */ /* 0x0005e40000000200 */
[----:B------:R-:W-:Y:S01]  /*5e40*/  BAR.SYNC.DEFER_BLOCKING 0x0 ;  /* 0x0000000000007b1d */ /* 0x000fe20000010000 */
[----:B--2---:R-:W-:-:S04]  /*5e50*/  VIADD R33, R5, UR6 ;  /* 0x0000000605217c36 */ /* 0x004fc80008000000 */
[C---:B------:R-:W-:Y:S01]  /*5e60*/  VIADD R35, R33.reuse, UR6 ;  /* 0x0000000621237c36 */ /* 0x040fe20008000000 */
[----:B------:R-:W-:-:S04]  /*5e70*/  LEA R32, P6, R33, R0, 0x1 ;  /* 0x0000000021207211 */ /* 0x000fc800078c08ff */
[----:B------:R-:W-:Y:S02]  /*5e80*/  LEA.HI.X.SX32 R33, R33, R2, 0x1, P6 ;  /* 0x0000000221217211 */ /* 0x000fe400030f0eff */
[C---:B------:R-:W-:Y:S01]  /*5e90*/  LEA R34, P6, R35.reuse, R0, 0x1 ;  /* 0x0000000023227211 */ /* 0x040fe200078c08ff */
[----:B------:R-:W2:Y:S01]  /*5ea0*/  LDS.128 R20, [R28] ;  /* 0x000000001c147984 */ /* 0x000ea20000000c00 */
[----:B------:R-:W-:Y:S06]  /*5eb0*/  BAR.SYNC.DEFER_BLOCKING 0x0 ;  /* 0x0000000000007b1d */ /* 0x000fec0000010000 */
[----:B------:R3:W-:Y:S02]  /*5ec0*/  STSM.16.M88.4 [R56], R36 ;  /* 0x0000002438007844 */ /* 0x0007e40000000200 */
[----:B------:R-:W-:Y:S01]  /*5ed0*/  BAR.SYNC.DEFER_BLOCKING 0x0 ;  /* 0x0000000000007b1d */ /* 0x000fe20000010000 */
[C---:B---3--:R-:W-:Y:S01]  /*5ee0*/  VIADD R37, R35.reuse, UR6 ;  /* 0x0000000623257c36 */ /* 0x048fe20008000000 */
[----:B------:R-:W-:-:S02]  /*5ef0*/  LEA.HI.X.SX32 R35, R35, R2, 0x1, P6 ;  /* 0x0000000223237211 */ /* 0x000fc400030f0eff */
[----:B0-----:R-:W-:Y:S01]  /*5f00*/  PRMT R38, R61, 0x7632, R38 ;  /* 0x000076323d267816 */ /* 0x001fe20000000026 */
[----:B------:R-:W-:Y:S01]  /*5f10*/  VIADD R39, R37, UR6 ;  /* 0x0000000625277c36 */ /* 0x000fe20008000000 */
[----:B------:R-:W0:Y:S02]  /*5f20*/  LDS.128 R16, [R28] ;  /* 0x000000001c107984 */ /* 0x000e240000000c00 */
[----:B------:R-:W-:Y:S06]  /*5f30*/  BAR.SYNC.DEFER_BLOCKING 0x0 ;  /* 0x0000000000007b1d */ /* 0x000fec0000010000 */
[----:B------:R-:W-:Y:S02]  /*5f40*/  STSM.16.M88.4 [R56], R40 ;  /* 0x0000002838007844 */ /* 0x000fe40000000200 */
[----:B------:R-:W-:Y:S06]  /*5f50*/  BAR.SYNC.DEFER_BLOCKING 0x0 ;  /* 0x0000000000007b1d */ /* 0x000fec0000010000 */
[----:B------:R-:W3:Y:S02]  /*5f60*/  LDS.128 R12, [R28] ;  /* 0x000000001c0c7984 */ /* 0x000ee40000000c00 */
[----:B------:R-:W-:Y:S06]  /*5f70*/  BAR.SYNC.DEFER_BLOCKING 0x0 ;  /* 0x0000000000007b1d */ /* 0x000fec0000010000 */
[----:B------:R-:W-:Y:S02]  /*5f80*/  STSM.16.M88.4 [R56], R44 ;  /* 0x0000002c38007844 */ /* 0x000fe40000000200 */
[----:B------:R-:W-:Y:S06]  /*5f90*/  BAR.SYNC.DEFER_BLOCKING 0x0 ;  /* 0x0000000000007b1d */ /* 0x000fec0000010000 */
[----:B------:R-:W4:Y:S02]  /*5fa0*/  LDS.128 R8, [R28] ;  /* 0x000000001c087984 */ /* 0x000f240000000c00 */
[----:B------:R-:W-:Y:S06]  /*5fb0*/  BAR.SYNC.DEFER_BLOCKING 0x0 ;  /* 0x0000000000007b1d */ /* 0x000fec0000010000 */
[----:B------:R-:W-:Y:S02]  /*5fc0*/  STSM.16.M88.4 [R56], R48 ;  /* 0x0000003038007844 */ /* 0x000fe40000000200 */
[----:B------:R-:W-:Y:S06]  /*5fd0*/  BAR.SYNC.DEFER_BLOCKING 0x0 ;  /* 0x0000000000007b1d */ /* 0x000fec0000010000 */
[----:B------:R-:W5:Y:S02]  /*5fe0*/  LDS.128 R4, [R28] ;  /* 0x000000001c047984 */ /* 0x000f640000000c00 */
[----:B------:R-:W-:Y:S06]  /*5ff0*/  BAR.SYNC.DEFER_BLOCKING 0x0 ;  /* 0x0000000000007b1d */ /* 0x000fec0000010000 */
[----:B------:R-:W-:Y:S02]  /*6000*/  STSM.16.M88.4 [R56], R52 ;  /* 0x0000003438007844 */ /* 0x000fe40000000200 */
[----:B------:R-:W-:Y:S06]  /*6010*/  BAR.SYNC.DEFER_BLOCKING 0x0 ;  /* 0x0000000000007b1d */ /* 0x000fec0000010000 */
[----:B------:R1:W-:Y:S01]  /*6020*/  @P3 STG.E.U16 desc[UR14][R30.64], R60 ;  /* 0x0000003c1e003986 */ /* 0x0003e2000c10150e */
[----:B------:R-:W-:Y:S01]  /*6030*/  ISETP.LT.AND P3, PT, R29, UR7, !P0 ;  /* 0x000000071d007c0c */ /* 0x000fe2000c761270 */
[----:B------:R-:W-:Y:S01]  /*6040*/  VIADD R29, R3, 0x6 ;  /* 0x00000006031d7836 */ /* 0x000fe20000000000 */
[----:B-1----:R-:W-:-:S02]  /*6050*/  PRMT R31, R60, 0x7632, R31 ;  /* 0x000076323c1f7816 */ /* 0x002fc4000000001f */
[----:B------:R-:W-:-:S03]  /*6060*/  LEA R30, P6, R37, R0, 0x1 ;  /* 0x00000000251e7211 */ /* 0x000fc600078c08ff */
[----:B------:R1:W-:Y:S01]  /*6070*/  @P2 STG.E.U16 desc[UR14][R32.64], R31 ;  /* 0x0000001f20002986 */ /* 0x0003e2000c10150e */
[----:B------:R-:W-:Y:S01]  /*6080*/  ISETP.LT.AND P2, PT, R29, UR7, !P0 ;  /* 0x000000071d007c0c */ /* 0x000fe2000c741270 */
[----:B------:R-:W-:Y:S02]  /*6090*/  VIADD R29, R3, 0x7 ;  /* 0x00000007031d7836 */ /* 0x000fe40000000000 */
[----:B------:R2:W-:Y:S03]  /*60a0*/  @P1 STG.E.U16 desc[UR14][R34.64], R61 ;  /* 0x0000003d22001986 */ /* 0x0005e6000c10150e */
[----:B------:R-:W-:Y:S01]  /*60b0*/  ISETP.LT.AND P1, PT, R29, UR7, !P0 ;  /* 0x000000071d007c0c */ /* 0x000fe2000c721270 */
[----:B------:R-:W-:Y:S01]  /*60c0*/  VIADD R29, R3, 0x8 ;  /* 0x00000008031d7836 */ /* 0x000fe20000000000 */
[----:B-1----:R-:W-:Y:S01]  /*60d0*/  LEA.HI.X.SX32 R31, R37, R2, 0x1, P6 ;  /* 0x00000002251f7211 */ /* 0x002fe200030f0eff */
[C---:B------:R-:W-:Y:S01]  /*60e0*/  VIADD R33, R39.reuse, UR6 ;  /* 0x0000000627217c36 */ /* 0x040fe20008000000 */
[----:B------:R-:W-:-:S03]  /*60f0*/  LEA R36, P6, R39, R0, 0x1 ;  /* 0x0000000027247211 */ /* 0x000fc600078c08ff */
[----:B------:R1:W-:Y:S01]  /*6100*/  @P5 STG.E.U16 desc[UR14][R30.64], R38 ;  /* 0x000000261e005986 */ /* 0x0003e2000c10150e */
[----:B------:R-:W-:Y:S01]  /*6110*/  LEA.HI.X.SX32 R37, R39, R2, 0x1, P6 ;  /* 0x0000000227257211 */ /* 0x000fe200030f0eff */
[----:B--2---:R-:W-:Y:S01]  /*6120*/  VIADD R35, R33, UR6 ;  /* 0x0000000621237c36 */ /* 0x004fe20008000000 */
[----:B------:R-:W-:Y:S01]  /*6130*/  ISETP.LT.AND P5, PT, R29, UR7, !P0 ;  /* 0x000000071d007c0c */ /* 0x000fe2000c7a1270 */
[----:B------:R-:W-:Y:S01]  /*6140*/  VIADD R29, R3, 0x9 ;  /* 0x00000009031d7836 */ /* 0x000fe20000000000 */
[C---:B------:R-:W-:Y:S01]  /*6150*/  LEA R32, P6, R33.reuse, R0, 0x1 ;  /* 0x0000000021207211 */ /* 0x040fe200078c08ff */
[----:B------:R2:W-:Y:S01]  /*6160*/  @P4 STG.E.U16 desc[UR14][R36.64], R62 ;  /* 0x0000003e24004986 */ /* 0x0005e2000c10150e */
[----:B------:R-:W-:Y:S02]  /*6170*/  PRMT R39, R62, 0x7632, R39 ;  /* 0x000076323e277816 */ /* 0x000fe40000000027 */
[----:B------:R-:W-:Y:S02]  /*6180*/  LEA.HI.X.SX32 R33, R33, R2, 0x1, P6 ;  /* 0x0000000221217211 */ /* 0x000fe400030f0eff */
[----:B------:R-:W-:Y:S01]  /*6190*/  ISETP.LT.AND P4, PT, R29, UR7, !P0 ;  /* 0x000000071d007c0c */ /* 0x000fe2000c781270 */
[----:B------:R-:W-:Y:S01]  /*61a0*/  VIADD R29, R3, 0xa ;  /* 0x0000000a031d7836 */ /* 0x000fe20000000000 */
[C---:B------:R-:W-:Y:S01]  /*61b0*/  LEA R34, P6, R35.reuse, R0, 0x1 ;  /* 0x0000000023227211 */ /* 0x040fe200078c08ff */
[----:B-1----:R-:W-:Y:S01]  /*61c0*/  VIADD R31, R35, UR6 ;  /* 0x00000006231f7c36 */ /* 0x002fe20008000000 */
[----:B------:R1:W-:Y:S01]  /*61d0*/  @P3 STG.E.U16 desc[UR14][R32.64], R39 ;  /* 0x0000002720003986 */ /* 0x0003e2000c10150e */
[----:B------:R-:W-:-:S02]  /*61e0*/  PRMT R38, R63, 0x7632, R38 ;  /* 0x000076323f267816 */ /* 0x000fc40000000026 */
[----:B------:R-:W-:Y:S01]  /*61f0*/  LEA.HI.X.SX32 R35, R35, R2, 0x1, P6 ;  /* 0x0000000223237211 */ /* 0x000fe200030f0eff */
[----:B--2---:R-:W-:Y:S01]  /*6200*/  VIADD R37, R31, UR6 ;  /* 0x000000061f257c36 */ /* 0x004fe20008000000 */
[----:B------:R-:W-:Y:S01]  /*6210*/  ISETP.LT.AND P3, PT, R29, UR7, !P0 ;  /* 0x000000071d007c0c */ /* 0x000fe2000c761270 */
[----:B------:R-:W-:Y:S01]  /*6220*/  VIADD R29, R3, 0xb ;  /* 0x0000000b031d7836 */ /* 0x000fe20000000000 */
[----:B------:R-:W-:Y:S01]  /*6230*/  LEA R30, P6, R31, R0, 0x1 ;  /* 0x000000001f1e7211 */ /* 0x000fe200078c08ff */
[----:B------:R2:W-:Y:S03]  /*6240*/  @P2 STG.E.U16 desc[UR14][R34.64], R63 ;  /* 0x0000003f22002986 */ /* 0x0005e6000c10150e */
[----:B------:R-:W-:Y:S01]  /*6250*/  ISETP.LT.AND P2, PT, R29, UR7, !P0 ;  /* 0x000000071d007c0c */ /* 0x000fe2000c741270 */
[----:B------:R-:W-:Y:S01]  /*6260*/  VIADD R29, R3, 0xc ;  /* 0x0000000c031d7836 */ /* 0x000fe20000000000 */
[----:B------:R-:W-:Y:S01]  /*6270*/  LEA.HI.X.SX32 R31, R31, R2, 0x1, P6 ;  /* 0x000000021f1f7211 */ /* 0x000fe200030f0eff */
[C---:B-1----:R-:W-:Y:S01]  /*6280*/  VIADD R33, R37.reuse, UR6 ;  /* 0x0000000625217c36 */ /* 0x042fe20008000000 */
[----:B------:R-:W-:-:S03]  /*6290*/  LEA R36, P6, R37, R0, 0x1 ;  /* 0x0000000025247211 */ /* 0x000fc600078c08ff */
[----:B------:R1:W-:Y:S01]  /*62a0*/  @P1 STG.E.U16 desc[UR14][R30.64], R38 ;  /* 0x000000261e001986 */ /* 0x0003e2000c10150e */
[----:B------:R-:W-:Y:S01]  /*62b0*/  LEA.HI.X.SX32 R37, R37, R2, 0x1, P6 ;  /* 0x0000000225257211 */ /* 0x000fe200030f0eff */
[----:B--2---:R-:W-:Y:S01]  /*62c0*/  VIADD R35, R33, UR6 ;  /* 0x0000000621237c36 */ /* 0x004fe20008000000 */
[----:B------:R-:W-:Y:S01]  /*62d0*/  ISETP.LT.AND P1, PT, R29, UR7, !P0 ;  /* 0x000000071d007c0c */ /* 0x000fe2000c721270 */
[----:B------:R-:W-:Y:S01]  /*62e0*/  VIADD R29, R3, 0xd ;  /* 0x0000000d031d7836 */ /* 0x000fe20000000000 */
[C---:B------:R-:W-:Y:S01]  /*62f0*/  LEA R32, P6, R33.reuse, R0, 0x1 ;  /* 0x0000000021207211 */ /* 0x040fe200078c08ff */
[----:B------:R2:W-:Y:S03]  /*6300*/  @P5 STG.E.U16 desc[UR14][R36.64], R24 ;  /* 0x0000001824005986 */ /* 0x0005e6000c10150e */
[----:B------:R-:W-:Y:S02]  /*6310*/  LEA.HI.X.SX32 R33, R33, R2, 0x1, P6 ;  /* 0x0000000221217211 */ /* 0x000fe400030f0eff */
[----:B------:R-:W-:Y:S01]  /*6320*/  ISETP.LT.AND P5, PT, R29, UR7, !P0 ;  /* 0x000000071d007c0c */ /* 0x000fe2000c7a1270 */
[----:B------:R-:W-:Y:S01]  /*6330*/  VIADD R29, R3, 0xe ;  /* 0x0000000e031d7836 */ /* 0x000fe20000000000 */
[C---:B------:R-:W-:Y:S01]  /*6340*/  LEA R34, P6, R35.reuse, R0, 0x1 ;  /* 0x0000000023227211 */ /* 0x040fe200078c08ff */
[----:B-1----:R-:W-:-:S03]  /*6350*/  VIADD R31, R35, UR6 ;  /* 0x00000006231f7c36 */ /* 0x002fc60008000000 */
[----:B------:R-:W-:Y:S02]  /*6360*/  LEA.HI.X.SX32 R35, R35, R2, 0x1, P6 ;  /* 0x0000000223237211 */ /* 0x000fe400030f0eff */
[----:B--2---:R-:W-:Y:S01]  /*6370*/  PRMT R37, R24, 0x7632, R37 ;  /* 0x0000763218257816 */ /* 0x004fe20000000025 */
[----:B------:R-:W-:Y:S01]  /*6380*/  VIADD R24, R3, 0xf ;  /* 0x0000000f03187836 */ /* 0x000fe20000000000 */
[----:B------:R-:W-:-:S03]  /*6390*/  LEA R30, P6, R31, R0, 0x1 ;  /* 0x000000001f1e7211 */ /* 0x000fc600078c08ff */
[----:B------:R1:W-:Y:S01]  /*63a0*/  @P4 STG.E.U16 desc[UR14][R32.64], R37 ;  /* 0x0000002520004986 */ /* 0x0003e2000c10150e */
[----:B------:R-:W-:Y:S01]  /*63b0*/  ISETP.LT.AND P4, PT, R29, UR7, !P0 ;  /* 0x000000071d007c0c */ /* 0x000fe2000c781270 */
[C---:B------:R-:W-:Y:S01]  /*63c0*/  VIADD R29, R31.reuse, UR6 ;  /* 0x000000061f1d7c36 */ /* 0x040fe20008000000 */
[----:B------:R-:W-:Y:S01]  /*63d0*/  LEA.HI.X.SX32 R31, R31, R2, 0x1, P6 ;  /* 0x000000021f1f7211 */ /* 0x000fe200030f0eff */
[----:B------:R2:W-:Y:S01]  /*63e0*/  @P3 STG.E.U16 desc[UR14][R34.64], R25 ;  /* 0x0000001922003986 */ /* 0x0005e2000c10150e */
[----:B------:R-:W-:Y:S01]  /*63f0*/  ISETP.LT.AND P3, PT, R24, UR7, !P0 ;  /* 0x0000000718007c0c */ /* 0x000fe2000c761270 */
[----:B------:R-:W-:Y:S01]  /*6400*/  VIADD R24, R3, 0x10 ;  /* 0x0000001003187836 */ /* 0x000fe20000000000 */
[C---:B------:R-:W-:Y:S01]  /*6410*/  LEA R36, P6, R29.reuse, R0, 0x1 ;  /* 0x000000001d247211 */ /* 0x040fe200078c08ff */
[----:B-1----:R-:W-:-:S03]  /*6420*/  VIADD R33, R29, UR6 ;  /* 0x000000061d217c36 */ /* 0x002fc60008000000 */
[----:B------:R-:W-:Y:S01]  /*6430*/  LEA.HI.X.SX32 R37, R29, R2, 0x1, P6 ;  /* 0x000000021d257211 */ /* 0x000fe200030f0eff */
[----:B------:R-:W-:Y:S01]  /*6440*/  VIADD R29, R3, 0x12 ;  /* 0x00000012031d7836 */ /* 0x000fe20000000000 */
[----:B--2---:R-:W-:Y:S01]  /*6450*/  PRMT R35, R25, 0x7632, R35 ;  /* 0x0000763219237816 */ /* 0x004fe20000000023 */
[C---:B------:R-:W-:Y:S01]  /*6460*/  VIADD R25, R33.reuse, UR6 ;  /* 0x0000000621197c36 */ /* 0x040fe20008000000 */
[----:B------:R-:W-:-:S03]  /*6470*/  LEA R32, P6, R33, R0, 0x1 ;  /* 0x0000000021207211 */ /* 0x000fc600078c08ff */
[----:B------:R1:W-:Y:S01]  /*6480*/  @P2 STG.E.U16 desc[UR14][R30.64], R35 ;  /* 0x000000231e002986 */ /* 0x0003e2000c10150e */
[----:B------:R-:W-:Y:S01]  /*6490*/  ISETP.LT.AND P2, PT, R24, UR7, !P0 ;  /* 0x0000000718007c0c */ /* 0x000fe2000c741270 */
[----:B------:R-:W-:Y:S01]  /*64a0*/  VIADD R24, R3, 0x11 ;  /* 0x0000001103187836 */ /* 0x000fe20000000000 */
[----:B------:R-:W-:Y:S01]  /*64b0*/  LEA.HI.X.SX32 R33, R33, R2, 0x1, P6 ;  /* 0x0000000221217211 */ /* 0x000fe200030f0eff */
[----:B------:R2:W-:Y:S03]  /*64c0*/  @P1 STG.E.U16 desc[UR14][R36.64], R26 ;  /* 0x0000001a24001986 */ /* 0x0005e6000c10150e */
[----:B------:R-:W-:Y:S02]  /*64d0*/  ISETP.LT.AND P1, PT, R24, UR7, !P0 ;  /* 0x0000000718007c0c */ /* 0x000fe4000c721270 */
[C---:B------:R-:W-:Y:S01]  /*64e0*/  LEA R24, P6, R25.reuse, R0, 0x1 ;  /* 0x0000000019187211 */ /* 0x040fe200078c08ff */
[----:B-1----:R-:W-:-:S03]  /*64f0*/  VIADD R31, R25, UR6 ;  /* 0x00000006191f7c36 */ /* 0x002fc60008000000 */
[----:B------:R-:W-:Y:S02]  /*6500*/  LEA.HI.X.SX32 R25, R25, R2, 0x1, P6 ;  /* 0x0000000219197211 */ /* 0x000fe400030f0eff */
[----:B--2---:R-:W-:Y:S01]  /*6510*/  PRMT R37, R26, 0x7632, R37 ;  /* 0x000076321a257816 */ /* 0x004fe20000000025 */
[----:B------:R-:W-:Y:S01]  /*6520*/  VIADD R26, R3, 0x13 ;  /* 0x00000013031a7836 */ /* 0x000fe20000000000 */
[----:B------:R-:W-:Y:S02]  /*6530*/  LEA R30, P6, R31, R0, 0x1 ;  /* 0x000000001f1e7211 */ /* 0x000fe400078c08ff */
[----:B------:R-:W-:Y:S01]  /*6540*/  PRMT R36, R27, 0x7632, R36 ;  /* 0x000076321b247816 */ /* 0x000fe20000000024 */
        /* <DEDUP_REMOVED lines=8> */
[----:B------:R0:W-:Y:S03]  /*65d0*/  @P3 STG.E.U16 desc[UR14][R30.64], R36 ;  /* 0x000000241e003986 */ /* 0x0001e6000c10150e */
[C---:B------:R-:W-:Y:S01]  /*65e0*/  LEA.HI.X.SX32 R35, R29.reuse, R2, 0x1, P6 ;  /* 0x000000021d237211 */ /* 0x040fe200030f0eff */
[----:B-1----:R-:W-:Y:S01]  /*65f0*/  VIADD R33, R29, UR6 ;  /* 0x000000061d217c36 */ /* 0x002fe20008000000 */
[----:B------:R-:W-:Y:S01]  /*6600*/  ISETP.LT.AND P3, PT, R26, UR7, !P0 ;  /* 0x000000071a007c0c */ /* 0x000fe2000c761270 */
[----:B------:R-:W-:-:S02]  /*6610*/  VIADD R26, R3, 0x16 ;  /* 0x00000016031a7836 */ /* 0x000fc40000000000 */
[----:B--2---:R-:W-:Y:S01]  /*6620*/  VIADD R24, R3, 0x15 ;  /* 0x0000001503187836 */ /* 0x004fe20000000000 */
[C---:B------:R-:W-:Y:S01]  /*6630*/  LEA R32, P6, R33.reuse, R0, 0x1 ;  /* 0x0000000021207211 */ /* 0x040fe200078c08ff */
[C---:B------:R-:W-:Y:S01]  /*6640*/  VIADD R25, R33.reuse, UR6 ;  /* 0x0000000621197c36 */ /* 0x040fe20008000000 */
[----:B------:R1:W-:Y:S01]  /*6650*/  @P2 STG.E.U16 desc[UR14][R34.64], R20 ;  /* 0x0000001422002986 */ /* 0x0003e2000c10150e */
[----:B0-----:R-:W-:Y:S02]  /*6660*/  PRMT R31, R20, 0x7632, R31 ;  /* 0x00007632141f7816 */ /* 0x001fe4000000001f */
[----:B------:R-:W-:Y:S01]  /*6670*/  LEA.HI.X.SX32 R33, R33, R2, 0x1, P6 ;  /* 0x0000000221217211 */ /* 0x000fe200030f0eff */
[C---:B------:R-:W-:Y:S01]  /*6680*/  VIADD R27, R25.reuse, UR6 ;  /* 0x00000006191b7c36 */ /* 0x040fe20008000000 */
[----:B------:R-:W-:Y:S02]  /*6690*/  ISETP.LT.AND P2, PT, R24, UR7, !P0 ;  /* 0x0000000718007c0c */ /* 0x000fe4000c741270 */
[----:B------:R-:W-:Y:S01]  /*66a0*/  LEA R24, P6, R25, R0, 0x1 ;  /* 0x0000000019187211 */ /* 0x000fe200078c08ff */
[----:B------:R0:W-:Y:S01]  /*66b0*/  @P1 STG.E.U16 desc[UR14][R32.64], R31 ;  /* 0x0000001f20001986 */ /* 0x0001e2000c10150e */
[----:B------:R-:W-:Y:S01]  /*66c0*/  ISETP.LT.AND P1, PT, R26, UR7, !P0 ;  /* 0x000000071a007c0c */ /* 0x000fe2000c721270 */
[----:B------:R-:W-:Y:S01]  /*66d0*/  VIADD R29, R27, UR6 ;  /* 0x000000061b1d7c36 */ /* 0x000fe20008000000 */
[----:B------:R-:W-:Y:S01]  /*66e0*/  LEA.HI.X.SX32 R25, R25, R2, 0x1, P6 ;  /* 0x0000000219197211 */ /* 0x000fe200030f0eff */
[----:B-1----:R-:W-:Y:S01]  /*66f0*/  VIADD R20, R3, 0x17 ;  /* 0x0000001703147836 */ /* 0x002fe20000000000 */
[----:B------:R-:W-:-:S03]  /*6700*/  LEA R26, P6, R27, R0, 0x1 ;  /* 0x000000001b1a7211 */ /* 0x000fc600078c08ff */
[----:B------:R1:W-:Y:S01]  /*6710*/  @P5 STG.E.U16 desc[UR14][R24.64], R21 ;  /* 0x0000001518005986 */ /* 0x0003e2000c10150e */
[----:B------:R-:W-:Y:S01]  /*6720*/  ISETP.LT.AND P5, PT, R20, UR7, !P0 ;  /* 0x0000000714007c0c */ /* 0x000fe2000c7a1270 */
[----:B------:R-:W-:Y:S01]  /*6730*/  VIADD R20, R3, 0x18 ;  /* 0x0000001803147836 */ /* 0x000fe20000000000 */
[----:B------:R-:W-:Y:S01]  /*6740*/  LEA.HI.X.SX32 R27, R27, R2, 0x1, P6 ;  /* 0x000000021b1b7211 */ /* 0x000fe200030f0eff */
[C---:B0-----:R-:W-:Y:S01]  /*6750*/  VIADD R33, R29.reuse, UR6 ;  /* 0x000000061d217c36 */ /* 0x041fe20008000000 */
[----:B------:R-:W-:-:S04]  /*6760*/  LEA R30, P6, R29, R0, 0x1 ;  /* 0x000000001d1e7211 */ /* 0x000fc800078c08ff */
[----:B------:R-:W-:Y:S02]  /*6770*/  LEA.HI.X.SX32 R31, R29, R2, 0x1, P6 ;  /* 0x000000021d1f7211 */ /* 0x000fe400030f0eff */
[----:B------:R-:W-:Y:S01]  /*6780*/  LEA R32, P6, R33, R0, 0x1 ;  /* 0x0000000021207211 */ /* 0x000fe200078c08ff */
[----:B-1----:R-:W-:Y:S01]  /*6790*/  VIADD R24, R3, 0x1a ;  /* 0x0000001a03187836 */ /* 0x002fe20000000000 */
[----:B------:R-:W-:Y:S01]  /*67a0*/  PRMT R25, R21, 0x7632, R25 ;  /* 0x0000763215197816 */ /* 0x000fe20000000019 */
[C---:B------:R-:W-:Y:S01]  /*67b0*/  VIADD R21, R33.reuse, UR6 ;  /* 0x0000000621157c36 */ /* 0x040fe20008000000 */
[----:B------:R-:W-:Y:S02]  /*67c0*/  LEA.HI.X.SX32 R33, R33, R2, 0x1, P6 ;  /* 0x0000000221217211 */ /* 0x000fe400030f0eff */
[----:B------:R-:W-:Y:S01]  /*67d0*/  PRMT R29, R22, 0x7632, R29 ;  /* 0x00007632161d7816 */ /* 0x000fe2000000001d */
[----:B------:R0:W-:Y:S01]  /*67e0*/  @P4 STG.E.U16 desc[UR14][R26.64], R25 ;  /* 0x000000191a004986 */ /* 0x0001e2000c10150e */
[----:B------:R-:W-:Y:S01]  /*67f0*/  ISETP.LT.AND P4, PT, R20, UR7, !P0 ;  /* 0x0000000714007c0c */ /* 0x000fe2000c781270 */
[----:B------:R-:W-:-:S02]  /*6800*/  VIADD R20, R3, 0x19 ;  /* 0x0000001903147836 */ /* 0x000fc40000000000 */
[----:B------:R1:W-:Y:S03]  /*6810*/  @P3 STG.E.U16 desc[UR14][R30.64], R22 ;  /* 0x000000161e003986 */ /* 0x0003e6000c10150e */
[----:B------:R-:W-:Y:S01]  /*6820*/  ISETP.LT.AND P3, PT, R20, UR7, !P0 ;  /* 0x0000000714007c0c */ /* 0x000fe2000c761270 */
[----:B------:R2:W-:Y:S01]  /*6830*/  @P2 STG.E.U16 desc[UR14][R32.64], R29 ;  /* 0x0000001d20002986 */ /* 0x0005e2000c10150e */
[C---:B------:R-:W-:Y:S02]  /*6840*/  LEA R20, P6, R21.reuse, R0, 0x1 ;  /* 0x0000000015147211 */ /* 0x040fe400078c08ff */
[----:B------:R-:W-:Y:S01]  /*6850*/  ISETP.LT.AND P2, PT, R24, UR7, !P0 ;  /* 0x0000000718007c0c */ /* 0x000fe2000c741270 */
[C---:B0-----:R-:W-:Y:S01]  /*6860*/  VIADD R25, R21.reuse, UR6 ;  /* 0x0000000615197c36 */ /* 0x041fe20008000000 */
[----:B------:R-:W-:-:S03]  /*6870*/  LEA.HI.X.SX32 R21, R21, R2, 0x1, P6 ;  /* 0x0000000215157211 */ /* 0x000fc600030f0eff */
[C---:B------:R-:W-:Y:S01]  /*6880*/  VIADD R27, R25.reuse, UR6 ;  /* 0x00000006191b7c36 */ /* 0x040fe20008000000 */
[----:B------:R-:W-:Y:S01]  /*6890*/  LEA R24, P6, R25, R0, 0x1 ;  /* 0x0000000019187211 */ /* 0x000fe200078c08ff */
[----:B-1----:R-:W-:Y:S01]  /*68a0*/  VIADD R22, R3, 0x1b ;  /* 0x0000001b03167836 */ /* 0x002fe20000000000 */
[----:B------:R0:W-:Y:S01]  /*68b0*/  @P1 STG.E.U16 desc[UR14][R20.64], R23 ;  /* 0x0000001714001986 */ /* 0x0001e2000c10150e */
[----:B--2---:R-:W-:Y:S01]  /*68c0*/  VIADD R29, R27, UR6 ;  /* 0x000000061b1d7c36 */ /* 0x004fe20008000000 */
[----:B------:R-:W-:Y:S02]  /*68d0*/  LEA.HI.X.SX32 R25, R25, R2, 0x1, P6 ;  /* 0x0000000219197211 */ /* 0x000fe400030f0eff */
[----:B------:R-:W-:Y:S02]  /*68e0*/  LEA R26, P6, R27, R0, 0x1 ;  /* 0x000000001b1a7211 */ /* 0x000fe400078c08ff */
[----:B------:R-:W-:Y:S02]  /*68f0*/  PRMT R31, R23, 0x7632, R31 ;  /* 0x00007632171f7816 */ /* 0x000fe4000000001f */
[----:B------:R-:W-:Y:S01]  /*6900*/  ISETP.LT.AND P1, PT, R22, UR7, !P0 ;  /* 0x0000000716007c0c */ /* 0x000fe2000c721270 */
[----:B------:R-:W-:Y:S01]  /*6910*/  VIADD R22, R3, 0x1c ;  /* 0x0000001c03167836 */ /* 0x000fe20000000000 */
[----:B------:R-:W-:Y:S01]  /*6920*/  LEA.HI.X.SX32 R27, R27, R2, 0x1, P6 ;  /* 0x000000021b1b7211 */ /* 0x000fe200030f0eff */
[----:B------:R1:W-:Y:S01]  /*6930*/  @P5 STG.E.U16 desc[UR14][R24.64], R31 ;  /* 0x0000001f18005986 */ /* 0x0003e2000c10150e */
[----:B0-----:R-:W-:Y:S01]  /*6940*/  VIADD R20, R3, 0x1d ;  /* 0x0000001d03147836 */ /* 0x001fe20000000000 */
[C---:B------:R-:W-:Y:S01]  /*6950*/  LEA R30, P6, R29.reuse, R0, 0x1 ;  /* 0x000000001d1e7211 */ /* 0x040fe200078c08ff */
[----:B------:R-:W-:Y:S01]  /*6960*/  VIADD R21, R29, UR6 ;  /* 0x000000061d157c36 */ /* 0x000fe20008000000 */
[----:B------:R0:W-:Y:S01]  /*6970*/  @P4 STG.E.U16 desc[UR14][R26.64], R16 ;  /* 0x000000101a004986 */ /* 0x0001e2000c10150e */
[----:B------:R-:W-:Y:S01]  /*6980*/  ISETP.LT.AND P5, PT, R22, UR7, !P0 ;  /* 0x0000000716007c0c */ /* 0x000fe2000c7a1270 */
[----:B------:R-:W-:Y:S01]  /*6990*/  VIADD R22, R3, 0x1e ;  /* 0x0000001e03167836 */ /* 0x000fe20000000000 */
[----:B------:R-:W-:Y:S01]  /*69a0*/  ISETP.LT.AND P4, PT, R20, UR7, !P0 ;  /* 0x0000000714007c0c */ /* 0x000fe2000c781270 */
[----:B------:R-:W-:Y:S01]  /*69b0*/  VIADD R23, R21, UR6 ;  /* 0x0000000615177c36 */ /* 0x000fe20008000000 */
[----:B-1----:R-:W-:-:S03]  /*69c0*/  LEA.HI.X.SX32 R31, R29, R2, 0x1, P6 ;  /* 0x000000021d1f7211 */ /* 0x002fc600030f0eff */
[----:B------:R-:W-:Y:S01]  /*69d0*/  VIADD R25, R23, UR6 ;  /* 0x0000000617197c36 */ /* 0x000fe20008000000 */
[----:B------:R-:W-:Y:S02]  /*69e0*/  LEA R20, P6, R21, R0, 0x1 ;  /* 0x0000000015147211 */ /* 0x000fe400078c08ff */
[----:B0-----:R-:W-:Y:S01]  /*69f0*/  PRMT R27, R16, 0x7632, R27 ;  /* 0x00007632101b7816 */ /* 0x001fe2000000001b */
[----:B------:R-:W-:Y:S01]  /*6a00*/  VIADD R16, R3, 0x1f ;  /* 0x0000001f03107836 */ /* 0x000fe20000000000 */
[----:B------:R-:W-:-:S03]  /*6a10*/  LEA.HI.X.SX32 R21, R21, R2, 0x1, P6 ;  /* 0x0000000215157211 */ /* 0x000fc600030f0eff */
[----:B------:R0:W-:Y:S01]  /*6a20*/  @P3 STG.E.U16 desc[UR14][R30.64], R27 ;  /* 0x0000001b1e003986 */ /* 0x0001e2000c10150e */
[----:B------:R-:W-:Y:S02]  /*6a30*/  ISETP.LT.AND P3, PT, R22, UR7, !P0 ;  /* 0x0000000716007c0c */ /* 0x000fe4000c761270 */
[----:B------:R-:W-:Y:S01]  /*6a40*/  LEA R22, P6, R23, R0, 0x1 ;  /* 0x0000000017167211 */ /* 0x000fe200078c08ff */
[----:B------:R1:W-:Y:S01]  /*6a50*/  @P2 STG.E.U16 desc[UR14][R20.64], R17 ;  /* 0x0000001114002986 */ /* 0x0003e2000c10150e */
[----:B------:R-:W-:Y:S01]  /*6a60*/  ISETP.LT.AND P2, PT, R16, UR7, !P0 ;  /* 0x0000000710007c0c */ /* 0x000fe2000c741270 */
[----:B------:R-:W-:Y:S01]  /*6a70*/  VIADD R16, R3, 0x20 ;  /* 0x0000002003107836 */ /* 0x000fe20000000000 */
[----:B------:R-:W-:Y:S01]  /*6a80*/  LEA.HI.X.SX32 R23, R23, R2, 0x1, P6 ;  /* 0x0000000217177211 */ /* 0x000fe200030f0eff */
[----:B------:R-:W2:Y:S01]  /*6a90*/  LDS.128 R28, [R28] ;  /* 0x000000001c1c7984 */ /* 0x000ea20000000c00 */
[C---:B------:R-:W-:Y:S01]  /*6aa0*/  LEA R24, P6, R25.reuse, R0, 0x1 ;  /* 0x0000000019187211 */ /* 0x040fe200078c08ff */
[----:B0-----:R-:W-:-:S03]  /*6ab0*/  VIADD R27, R25, UR6 ;  /* 0x00000006191b7c36 */ /* 0x001fc60008000000 */
[----:B------:R-:W-:Y:S02]  /*6ac0*/  LEA.HI.X.SX32 R25, R25, R2, 0x1, P6 ;  /* 0x0000000219197211 */ /* 0x000fe400030f0eff */
[----:B-1----:R-:W-:Y:S01]  /*6ad0*/  PRMT R21, R17, 0x7632, R21 ;  /* 0x0000763211157816 */ /* 0x002fe20000000015 */
[C---:B------:R-:W-:Y:S01]  /*6ae0*/  VIADD R17, R27.reuse, UR6 ;  /* 0x000000061b117c36 */ /* 0x040fe20008000000 */
[----:B------:R-:W-:Y:S01]  /*6af0*/  LEA R26, P6, R27, R0, 0x1 ;  /* 0x000000001b1a7211 */ /* 0x000fe200078c08ff */
[C---:B------:R-:W-:Y:S02]  /*6b00*/  VIADD R20, R3.reuse, 0x22 ;  /* 0x0000002203147836 */ /* 0x040fe40000000000 */
[----:B------:R0:W-:Y:S01]  /*6b10*/  @P1 STG.E.U16 desc[UR14][R22.64], R21 ;  /* 0x0000001516001986 */ /* 0x0001e2000c10150e */
[----:B------:R-:W-:Y:S01]  /*6b20*/  ISETP.LT.AND P1, PT, R16, UR7, !P0 ;  /* 0x0000000710007c0c */ /* 0x000fe2000c721270 */
[----:B------:R-:W-:Y:S01]  /*6b30*/  VIADD R16, R3, 0x21 ;  /* 0x0000002103107836 */ /* 0x000fe20000000000 */
[----:B------:R-:W-:Y:S01]  /*6b40*/  LEA.HI.X.SX32 R27, R27, R2, 0x1, P6 ;  /* 0x000000021b1b7211 */ /* 0x000fe200030f0eff */
[----:B------:R1:W-:Y:S03]  /*6b50*/  @P5 STG.E.U16 desc[UR14][R24.64], R18 ;  /* 0x0000001218005986 */ /* 0x0003e6000c10150e */
[----:B------:R-:W-:-:S02]  /*6b60*/  ISETP.LT.AND P5, PT, R16, UR7, !P0 ;  /* 0x0000000710007c0c */ /* 0x000fc4000c7a1270 */
[C---:B------:R-:W-:Y:S01]  /*6b70*/  LEA R16, P6, R17.reuse, R0, 0x1 ;  /* 0x0000000011107211 */ /* 0x040fe200078c08ff */
[----:B0-----:R-:W-:-:S03]  /*6b80*/  VIADD R21, R17, UR6 ;  /* 0x0000000611157c36 */ /* 0x001fc60008000000 */
[----:B------:R-:W-:Y:S02]  /*6b90*/  LEA.HI.X.SX32 R17, R17, R2, 0x1, P6 ;  /* 0x0000000211117211 */ /* 0x000fe400030f0eff */
[----:B-1----:R-:W-:Y:S01]  /*6ba0*/  PRMT R25, R18, 0x7632, R25 ;  /* 0x0000763212197816 */ /* 0x002fe20000000019 */
[----:B------:R-:W-:Y:S02]  /*6bb0*/  VIADD R23, R21, UR6 ;  /* 0x0000000615177c36 */ /* 0x000fe40008000000 */
[----:B------:R-:W-:Y:S02]  /*6bc0*/  VIADD R18, R3, 0x23 ;  /* 0x0000002303127836 */ /* 0x000fe40000000000 */
[----:B------:R0:W-:Y:S01]  /*6bd0*/  @P4 STG.E.U16 desc[UR14][R26.64], R25 ;  /* 0x000000191a004986 */ /* 0x0001e2000c10150e */
[----:B------:R-:W-:Y:S02]  /*6be0*/  ISETP.LT.AND P4, PT, R20, UR7, !P0 ;  /* 0x0000000714007c0c */ /* 0x000fe4000c781270 */
[----:B------:R-:W-:Y:S01]  /*6bf0*/  LEA R20, P6, R21, R0, 0x1 ;  /* 0x0000000015147211 */ /* 0x000fe200078c08ff */
[----:B------:R1:W-:Y:S01]  /*6c00*/  @P3 STG.E.U16 desc[UR14][R16.64], R19 ;  /* 0x0000001310003986 */ /* 0x0003e2000c10150e */
[----:B------:R-:W-:Y:S01]  /*6c10*/  ISETP.LT.AND P3, PT, R18, UR7, !P0 ;  /* 0x0000000712007c0c */ /* 0x000fe2000c761270 */
[----:B------:R-:W-:Y:S01]  /*6c20*/  VIADD R18, R3, 0x24 ;  /* 0x0000002403127836 */ /* 0x000fe20000000000 */
[----:B------:R-:W-:-:S02]  /*6c30*/  LEA.HI.X.SX32 R21, R21, R2, 0x1, P6 ;  /* 0x0000000215157211 */ /* 0x000fc400030f0eff */
[C---:B------:R-:W-:Y:S01]  /*6c40*/  LEA R22, P6, R23.reuse, R0, 0x1 ;  /* 0x0000000017167211 */ /* 0x040fe200078c08ff */
[----:B0-----:R-:W-:Y:S01]  /*6c50*/  VIADD R25, R23, UR6 ;  /* 0x0000000617197c36 */ /* 0x001fe20008000000 */
[----:B------:R-:W-:Y:S02]  /*6c60*/  PRMT R26, R19, 0x7632, R26 ;  /* 0x00007632131a7816 */ /* 0x000fe4000000001a */
[----:B------:R-:W-:Y:S01]  /*6c70*/  LEA.HI.X.SX32 R23, R23, R2, 0x1, P6 ;  /* 0x0000000217177211 */ /* 0x000fe200030f0eff */
[----:B-1----:R-:W-:Y:S01]  /*6c80*/  VIADD R16, R3, 0x25 ;  /* 0x0000002503107836 */ /* 0x002fe20000000000 */
[C---:B------:R-:W-:Y:S01]  /*6c90*/  LEA R24, P6, R25.reuse, R0, 0x1 ;  /* 0x0000000019187211 */ /* 0x040fe200078c08ff */
[----:B------:R-:W-:Y:S01]  /*6ca0*/  VIADD R17, R25, UR6 ;  /* 0x0000000619117c36 */ /* 0x000fe20008000000 */
[----:B------:R0:W-:Y:S01]  /*6cb0*/  @P2 STG.E.U16 desc[UR14][R20.64], R26 ;  /* 0x0000001a14002986 */ /* 0x0001e2000c10150e */
[----:B------:R-:W-:Y:S01]  /*6cc0*/  ISETP.LT.AND P2, PT, R18, UR7, !P0 ;  /* 0x0000000712007c0c */ /* 0x000fe2000c741270 */
[----:B------:R-:W-:Y:S01]  /*6cd0*/  VIADD R18, R3, 0x26 ;  /* 0x0000002603127836 */ /* 0x000fe20000000000 */
[----:B------:R-:W-:Y:S01]  /*6ce0*/  LEA.HI.X.SX32 R25, R25, R2, 0x1, P6 ;  /* 0x0000000219197211 */ /* 0x000fe200030f0eff */
[----:B---3--:R1:W-:Y:S01]  /*6cf0*/  @P1 STG.E.U16 desc[UR14][R22.64], R12 ;  /* 0x0000000c16001986 */ /* 0x0083e2000c10150e */
[----:B------:R-:W-:Y:S01]  /*6d00*/  ISETP.LT.AND P1, PT, R16, UR7, !P0 ;  /* 0x0000000710007c0c */ /* 0x000fe2000c721270 */
[C---:B------:R-:W-:Y:S01]  /*6d10*/  VIADD R19, R17.reuse, UR6 ;  /* 0x0000000611137c36 */ /* 0x040fe20008000000 */
[----:B------:R-:W-:-:S04]  /*6d20*/  LEA R16, P6, R17, R0, 0x1 ;  /* 0x0000000011107211 */ /* 0x000fc800078c08ff */
[----:B------:R-:W-:Y:S01]  /*6d30*/  LEA.HI.X.SX32 R17, R17, R2, 0x1, P6 ;  /* 0x0000000211117211 */ /* 0x000fe200030f0eff */
[----:B0-----:R-:W-:Y:S01]  /*6d40*/  VIADD R21, R19, UR6 ;  /* 0x0000000613157c36 */ /* 0x001fe20008000000 */
[----:B-1----:R-:W-:Y:S01]  /*6d50*/  PRMT R23, R12, 0x7632, R23 ;  /* 0x000076320c177816 */ /* 0x002fe20000000017 */
[----:B------:R-:W-:-:S04]  /*6d60*/  VIADD R12, R3, 0x27 ;  /* 0x00000027030c7836 */ /* 0x000fc80000000000 */
[----:B------:R0:W-:Y:S01]  /*6d70*/  @P5 STG.E.U16 desc[UR14][R24.64], R23 ;  /* 0x0000001718005986 */ /* 0x0001e2000c10150e */
[----:B------:R-:W-:Y:S02]  /*6d80*/  ISETP.LT.AND P5, PT, R18, UR7, !P0 ;  /* 0x0000000712007c0c */ /* 0x000fe4000c7a1270 */
[----:B------:R-:W-:Y:S01]  /*6d90*/  LEA R18, P6, R19, R0, 0x1 ;  /* 0x0000000013127211 */ /* 0x000fe200078c08ff */
[----:B------:R1:W-:Y:S01]  /*6da0*/  @P4 STG.E.U16 desc[UR14][R16.64], R13 ;  /* 0x0000000d10004986 */ /* 0x0003e2000c10150e */
[----:B------:R-:W-:Y:S01]  /*6db0*/  ISETP.LT.AND P4, PT, R12, UR7, !P0 ;  /* 0x000000070c007c0c */ /* 0x000fe2000c781270 */
[----:B------:R-:W-:Y:S01]  /*6dc0*/  VIADD R12, R3, 0x28 ;  /* 0x00000028030c7836 */ /* 0x000fe20000000000 */
[----:B------:R-:W-:Y:S02]  /*6dd0*/  LEA.HI.X.SX32 R19, R19, R2, 0x1, P6 ;  /* 0x0000000213137211 */ /* 0x000fe400030f0eff */
        /* <DEDUP_REMOVED lines=37> */
[----:B----4-:R1:W-:Y:S01]  /*7030*/  @P3 STG.E.U16 desc[UR14][R18.64], R8 ;  /* 0x0000000812003986 */ /* 0x0103e2000c10150e */
        /* <DEDUP_REMOVED lines=44> */
[C---:B-1----:R-:W-:Y:S01]  /*7300*/  VIADD R11, R17.reuse, UR6 ;  /* 0x00000006110b7c36 */ /* 0x042fe20008000000 */
[----:B------:R-:W-:Y:S01]  /*7310*/  LEA R16, P6, R17, R0, 0x1 ;  /* 0x0000000011107211 */ /* 0x000fe200078c08ff */
[C---:B------:R-:W-:Y:S01]  /*7320*/  VIADD R9, R3.reuse, 0x35 ;  /* 0x0000003503097836 */ /* 0x040fe20000000000 */
[----:B------:R0:W-:Y:S01]  /*7330*/  @P1 STG.E.U16 desc[UR14][R12.64], R18 ;  /* 0x000000120c001986 */ /* 0x0001e2000c10150e */
[----:B------:R-:W-:Y:S01]  /*7340*/  ISETP.LT.AND P1, PT, R10, UR7, !P0 ;  /* 0x000000070a007c0c */ /* 0x000fe2000c721270 */
[----:B------:R-:W-:Y:S01]  /*7350*/  VIADD R10, R3, 0x36 ;  /* 0x00000036030a7836 */ /* 0x000fe20000000000 */
[----:B------:R-:W-:Y:S01]  /*7360*/  LEA.HI.X.SX32 R17, R17, R2, 0x1, P6 ;  /* 0x0000000211117211 */ /* 0x000fe200030f0eff */
[----:B-----5:R1:W-:Y:S01]  /*7370*/  @P5 STG.E.U16 desc[UR14][R14.64], R4 ;  /* 0x000000040e005986 */ /* 0x0203e2000c10150e */
[----:B------:R-:W-:-:S02]  /*7380*/  LEA R8, P6, R11, R0, 0x1 ;  /* 0x000000000b087211 */ /* 0x000fc400078c08ff */
[----:B------:R-:W-:Y:S02]  /*7390*/  ISETP.LT.AND P5, PT, R9, UR7, !P0 ;  /* 0x0000000709007c0c */ /* 0x000fe4000c7a1270 */
[C---:B------:R-:W-:Y:S01]  /*73a0*/  LEA.HI.X.SX32 R9, R11.reuse, R2, 0x1, P6 ;  /* 0x000000020b097211 */ /* 0x040fe200030f0eff */
[----:B------:R-:W-:-:S04]  /*73b0*/  VIADD R11, R11, UR6 ;  /* 0x000000060b0b7c36 */ /* 0x000fc80008000000 */
[----:B0-----:R-:W-:Y:S01]  /*73c0*/  VIADD R13, R11, UR6 ;  /* 0x000000060b0d7c36 */ /* 0x001fe20008000000 */
[----:B-1----:R-:W-:Y:S01]  /*73d0*/  PRMT R15, R4, 0x7632, R15 ;  /* 0x00007632040f7816 */ /* 0x002fe2000000000f */
[C---:B------:R-:W-:Y:S02]  /*73e0*/  VIADD R4, R3.reuse, 0x37 ;  /* 0x0000003703047836 */ /* 0x040fe40000000000 */
        /* <DEDUP_REMOVED lines=8> */
[----:B------:R-:W-:Y:S02]  /*7470*/  LEA R12, P6, R13, R0, 0x1 ;  /* 0x000000000d0c7211 */ /* 0x000fe400078c08ff */
[----:B0-----:R-:W-:Y:S01]  /*7480*/  PRMT R17, R5, 0x7632, R17 ;  /* 0x0000763205117816 */ /* 0x001fe20000000011 */
[C---:B------:R-:W-:Y:S01]  /*7490*/  VIADD R15, R13.reuse, UR6 ;  /* 0x000000060d0f7c36 */ /* 0x040fe20008000000 */
[----:B------:R-:W-:Y:S01]  /*74a0*/  LEA.HI.X.SX32 R13, R13, R2, 0x1, P6 ;  /* 0x000000020d0d7211 */ /* 0x000fe200030f0eff */
[----:B-1----:R-:W-:Y:S02]  /*74b0*/  VIADD R5, R3, 0x39 ;  /* 0x0000003903057836 */ /* 0x002fe40000000000 */
[----:B------:R0:W-:Y:S01]  /*74c0*/  @P2 STG.E.U16 desc[UR14][R10.64], R17 ;  /* 0x000000110a002986 */ /* 0x0001e2000c10150e */
[----:B------:R-:W-:Y:S01]  /*74d0*/  ISETP.LT.AND P2, PT, R4, UR7, !P0 ;  /* 0x0000000704007c0c */ /* 0x000fe2000c741270 */
[C---:B------:R-:W-:Y:S01]  /*74e0*/  VIADD R9, R15.reuse, UR6 ;  /* 0x000000060f097c36 */ /* 0x040fe20008000000 */
[----:B------:R-:W-:Y:S01]  /*74f0*/  LEA R4, P6, R15, R0, 0x1 ;  /* 0x000000000f047211 */ /* 0x000fe200078c08ff */
[----:B------:R1:W-:Y:S01]  /*7500*/  @P1 STG.E.U16 desc[UR14][R12.64], R6 ;  /* 0x000000060c001986 */ /* 0x0003e2000c10150e */
[----:B------:R-:W-:-:S02]  /*7510*/  ISETP.LT.AND P1, PT, R5, UR7, !P0 ;  /* 0x0000000705007c0c */ /* 0x000fc4000c721270 */
[----:B------:R-:W-:Y:S02]  /*7520*/  LEA.HI.X.SX32 R5, R15, R2, 0x1, P6 ;  /* 0x000000020f057211 */ /* 0x000fe400030f0eff */
[----:B------:R-:W-:Y:S02]  /*7530*/  PRMT R15, R6, 0x7632, R15 ;  /* 0x00007632060f7816 */ /* 0x000fe4000000000f */
[C---:B------:R-:W-:Y:S01]  /*7540*/  LEA R8, P6, R9.reuse, R0, 0x1 ;  /* 0x0000000009087211 */ /* 0x040fe200078c08ff */
[C---:B0-----:R-:W-:Y:S02]  /*7550*/  VIADD R11, R9.reuse, UR6 ;  /* 0x00000006090b7c36 */ /* 0x041fe40008000000 */
[----:B------:R0:W-:Y:S01]  /*7560*/  @P5 STG.E.U16 desc[UR14][R4.64], R15 ;  /* 0x0000000f04005986 */ /* 0x0001e2000c10150e */
[----:B------:R-:W-:Y:S01]  /*7570*/  LEA.HI.X.SX32 R9, R9, R2, 0x1, P6 ;  /* 0x0000000209097211 */ /* 0x000fe200030f0eff */
[C---:B-1----:R-:W-:Y:S01]  /*7580*/  VIADD R13, R11.reuse, UR6 ;  /* 0x000000060b0d7c36 */ /* 0x042fe20008000000 */
[----:B------:R-:W-:Y:S01]  /*7590*/  LEA R10, P6, R11, R0, 0x1 ;  /* 0x000000000b0a7211 */ /* 0x000fe200078c08ff */
[----:B------:R-:W-:Y:S01]  /*75a0*/  VIADD R6, R3, 0x3b ;  /* 0x0000003b03067836 */ /* 0x000fe20000000000 */
[----:B------:R-:W-:Y:S01]  /*75b0*/  ISETP.LT.AND P5, PT, R14, UR7, !P0 ;  /* 0x000000070e007c0c */ /* 0x000fe2000c7a1270 */
[----:B------:R1:W-:Y:S01]  /*75c0*/  @P4 STG.E.U16 desc[UR14][R8.64], R7 ;  /* 0x0000000708004986 */ /* 0x0003e2000c10150e */
[----:B------:R-:W-:-:S02]  /*75d0*/  LEA.HI.X.SX32 R11, R11, R2, 0x1, P6 ;  /* 0x000000020b0b7211 */ /* 0x000fc400030f0eff */
[----:B------:R-:W-:Y:S02]  /*75e0*/  PRMT R14, R7, 0x7632, R14 ;  /* 0x00007632070e7816 */ /* 0x000fe4000000000e */
[----:B------:R-:W-:Y:S01]  /*75f0*/  ISETP.LT.AND P4, PT, R6, UR7, !P0 ;  /* 0x0000000706007c0c */ /* 0x000fe2000c781270 */
[C---:B0-----:R-:W-:Y:S01]  /*7600*/  VIADD R5, R13.reuse, UR6 ;  /* 0x000000060d057c36 */ /* 0x041fe20008000000 */
[----:B------:R-:W-:Y:S01]  /*7610*/  LEA R12, P6, R13, R0, 0x1 ;  /* 0x000000000d0c7211 */ /* 0x000fe200078c08ff */
[C---:B------:R-:W-:Y:S01]  /*7620*/  VIADD R6, R3.reuse, 0x3c ;  /* 0x0000003c03067836 */ /* 0x040fe20000000000 */
[----:B------:R0:W-:Y:S01]  /*7630*/  @P3 STG.E.U16 desc[UR14][R10.64], R14 ;  /* 0x0000000e0a003986 */ /* 0x0001e2000c10150e */
[----:B------:R-:W-:Y:S01]  /*7640*/  VIADD R15, R3, 0x3e ;  /* 0x0000003e030f7836 */ /* 0x000fe20000000000 */
[----:B------:R-:W-:Y:S01]  /*7650*/  LEA.HI.X.SX32 R13, R13, R2, 0x1, P6 ;  /* 0x000000020d0d7211 */ /* 0x000fe200030f0eff */
[----:B-1----:R-:W-:Y:S01]  /*7660*/  VIADD R7, R5, UR6 ;  /* 0x0000000605077c36 */ /* 0x002fe20008000000 */
[----:B------:R-:W-:Y:S01]  /*7670*/  ISETP.LT.AND P3, PT, R6, UR7, !P0 ;  /* 0x0000000706007c0c */ /* 0x000fe2000c761270 */
[----:B------:R-:W-:Y:S01]  /*7680*/  VIADD R6, R3, 0x3d ;  /* 0x0000003d03067836 */ /* 0x000fe20000000000 */
[----:B------:R-:W-:Y:S01]  /*7690*/  LEA R4, P6, R5, R0, 0x1 ;  /* 0x0000000005047211 */ /* 0x000fe200078c08ff */
[----:B------:R-:W-:Y:S01]  /*76a0*/  VIADD R9, R7, UR6 ;  /* 0x0000000607097c36 */ /* 0x000fe20008000000 */
[----:B--2---:R1:W-:Y:S01]  /*76b0*/  @P2 STG.E.U16 desc[UR14][R12.64], R28 ;  /* 0x0000001c0c002986 */ /* 0x0043e2000c10150e */
[----:B------:R-:W-:Y:S01]  /*76c0*/  VIADD R3, R3, 0x3f ;  /* 0x0000003f03037836 */ /* 0x000fe20000000000 */
[----:B------:R-:W-:Y:S01]  /*76d0*/  LEA.HI.X.SX32 R5, R5, R2, 0x1, P6 ;  /* 0x0000000205057211 */ /* 0x000fe200030f0eff */
[----:B0-----:R-:W-:Y:S01]  /*76e0*/  VIADD R11, R9, UR6 ;  /* 0x00000006090b7c36 */ /* 0x001fe20008000000 */
[----:B------:R-:W-:-:S02]  /*76f0*/  ISETP.LT.AND P2, PT, R6, UR7, !P0 ;  /* 0x0000000706007c0c */ /* 0x000fc4000c741270 */
[----:B------:R-:W-:Y:S01]  /*7700*/  LEA R6, P6, R7, R0, 0x1 ;  /* 0x0000000007067211 */ /* 0x000fe200078c08ff */
[----:B------:R-:W-:-:S03]  /*7710*/  VIADD R17, R11, UR6 ;  /* 0x000000060b117c36 */ /* 0x000fc60008000000 */
[----:B------:R-:W-:Y:S01]  /*7720*/  LEA.HI.X.SX32 R7, R7, R2, 0x1, P6 ;  /* 0x0000000207077211 */ /* 0x000fe200030f0eff */
[----:B------:R-:W-:Y:S01]  /*7730*/  VIADD R19, R17, UR6 ;  /* 0x0000000611137c36 */ /* 0x000fe20008000000 */
[----:B-1----:R-:W-:Y:S02]  /*7740*/  PRMT R13, R28, 0x7632, R13 ;  /* 0x000076321c0d7816 */ /* 0x002fe4000000000d */
[-C--:B------:R-:W-:Y:S01]  /*7750*/  LEA R10, P6, R11, R0.reuse, 0x1 ;  /* 0x000000000b0a7211 */ /* 0x080fe200078c08ff */
[----:B------:R-:W-:Y:S02]  /*7760*/  VIADD R21, R19, UR6 ;  /* 0x0000000613157c36 */ /* 0x000fe40008000000 */
[----:B------:R0:W-:Y:S01]  /*7770*/  @P1 STG.E.U16 desc[UR14][R4.64], R13 ;  /* 0x0000000d04001986 */ /* 0x0001e2000c10150e */
[----:B------:R-:W-:Y:S02]  /*7780*/  LEA R8, P1, R9, R0, 0x1 ;  /* 0x0000000009087211 */ /* 0x000fe400078208ff */
[-C--:B------:R-:W-:Y:S01]  /*7790*/  LEA.HI.X.SX32 R11, R11, R2.reuse, 0x1, P6 ;  /* 0x000000020b0b7211 */ /* 0x080fe200030f0eff */
[----:B------:R1:W-:Y:S01]  /*77a0*/  @P5 STG.E.U16 desc[UR14][R6.64], R29 ;  /* 0x0000001d06005986 */ /* 0x0003e2000c10150e */
[----:B------:R-:W-:-:S02]  /*77b0*/  LEA.HI.X.SX32 R9, R9, R2, 0x1, P1 ;  /* 0x0000000209097211 */ /* 0x000fc400008f0eff */
[-C--:B------:R-:W-:Y:S02]  /*77c0*/  LEA R12, P6, R17, R0.reuse, 0x1 ;  /* 0x00000000110c7211 */ /* 0x080fe400078c08ff */
[----:B0-----:R-:W-:Y:S02]  /*77d0*/  LEA R4, P1, R19, R0, 0x1 ;  /* 0x0000000013047211 */ /* 0x001fe400078208ff */
[-C--:B------:R-:W-:Y:S02]  /*77e0*/  LEA.HI.X.SX32 R13, R17, R2.reuse, 0x1, P6 ;  /* 0x00000002110d7211 */ /* 0x080fe400030f0eff */
[----:B------:R-:W-:Y:S02]  /*77f0*/  LEA.HI.X.SX32 R5, R19, R2, 0x1, P1 ;  /* 0x0000000213057211 */ /* 0x000fe400008f0eff */
[----:B------:R-:W-:Y:S02]  /*7800*/  ISETP.LT.AND P1, PT, R15, UR7, !P0 ;  /* 0x000000070f007c0c */ /* 0x000fe4000c721270 */
[----:B------:R-:W-:-:S02]  /*7810*/  ISETP.LT.AND P0, PT, R3, UR7, !P0 ;  /* 0x0000000703007c0c */ /* 0x000fc4000c701270 */
[----:B------:R-:W-:Y:S02]  /*7820*/  LEA R14, P6, R21, R0, 0x1 ;  /* 0x00000000150e7211 */ /* 0x000fe400078c08ff */
[----:B------:R-:W-:Y:S02]  /*7830*/  PRMT R0, R29, 0x7632, R0 ;  /* 0x000076321d007816 */ /* 0x000fe40000000000 */
[----:B------:R-:W-:Y:S02]  /*7840*/  LEA.HI.X.SX32 R15, R21, R2, 0x1, P6 ;  /* 0x00000002150f7211 */ /* 0x000fe400030f0eff */
[----:B------:R-:W-:Y:S01]  /*7850*/  PRMT R2, R30, 0x7632, R2 ;  /* 0x000076321e027816 */ /* 0x000fe20000000002 */
[----:B------:R1:W-:Y:S04]  /*7860*/  @P4 STG.E.U16 desc[UR14][R8.64], R0 ;  /* 0x0000000008004986 */ /* 0x0003e8000c10150e */
[----:B------:R1:W-:Y:S04]  /*7870*/  @P3 STG.E.U16 desc[UR14][R10.64], R30 ;  /* 0x0000001e0a003986 */ /* 0x0003e8000c10150e */
[----:B------:R1:W-:Y:S04]  /*7880*/  @P2 STG.E.U16 desc[UR14][R12.64], R2 ;  /* 0x000000020c002986 */ /* 0x0003e8000c10150e */
[----:B------:R1:W-:Y:S01]  /*7890*/  @P1 STG.E.U16 desc[UR14][R4.64], R31 ;  /* 0x0000001f04001986 */ /* 0x0003e2000c10150e */
[----:B------:R-:W-:Y:S05]  /*78a0*/  @!P0 EXIT ;  /* 0x000000000000894d */ /* 0x000fea0003800000 */
[----:B-1----:R-:W-:-:S05]  /*78b0*/  PRMT R7, R31, 0x7632, R7 ;  /* 0x000076321f077816 */ /* 0x002fca0000000007 */
[----:B------:R-:W-:Y:S01]  /*78c0*/  STG.E.U16 desc[UR14][R14.64], R7 ;  /* 0x000000070e007986 */ /* 0x000fe2000c10150e */
[----:B------:R-:W-:Y:S05]  /*78d0*/  EXIT ;  /* 0x000000000000794d */ /* 0x000fea0003800000 */
.L_x_2:
[----:B------:R-:W-:-:S00]  /*78e0*/  BRA `(.L_x_2) ;  /* 0xfffffffc00fc7947 */ /* 0x000fc0000383ffff */
[----:B------:R-:W-:-:S00]  /*78f0*/  NOP ;  /* 0x0000000000007918 */ /* 0x000fc00000000000 */
        /* <DEDUP_REMOVED lines=8> */
.L_x_3:


//--------------------- .nv.shared.matmul_kernel  --------------------------
	.section	.nv.shared.matmul_kernel,"aw",@nobits
	.sectionflags	@""
	.align	16
	.zero		1024


//--------------------- .nv.shared.reserved.0     --------------------------
	.section	.nv.shared.reserved.0,"aw",@nobits
	.weak		__nv_reservedSMEM_offset_0_alias
	.size		__nv_reservedSMEM_offset_0_alias, 0, 0
	.other		__nv_reservedSMEM_offset_0_alias,@"STO_CUDA_RESERVED_SHARED STV_DEFAULT"
__nv_reservedSMEM_offset_0_alias:
	.zero		0


//--------------------- .nv.constant0.matmul_kernel --------------------------
	.section	.nv.constant0.matmul_kernel,"a",@progbits
	.sectionflags	@""
	.align	4
.nv.constant0.matmul_kernel:
	.zero		608


//--------------------- SYMBOLS --------------------------

	.type		.nv.reservedSmem.offset0,@object
	.size		.nv.reservedSmem.offset0,0x4
